//
// Generated by NVIDIA NVVM Compiler
//
// Compiler Build ID: CL-36424714
// Cuda compilation tools, release 13.0, V13.0.88
// Based on NVVM 20.0.0
//

.version 9.0
.target sm_100
.address_size 64

	// .globl	_Z11matrix_multPf4dim3S_S0_S_S0_
.global .align 1 .b8 _ZN34_INTERNAL_f1618c28_4_k_cu_e8eb4a144cuda3std3__45__cpo5beginE[1];
.global .align 1 .b8 _ZN34_INTERNAL_f1618c28_4_k_cu_e8eb4a144cuda3std3__45__cpo3endE[1];
.global .align 1 .b8 _ZN34_INTERNAL_f1618c28_4_k_cu_e8eb4a144cuda3std3__45__cpo6cbeginE[1];
.global .align 1 .b8 _ZN34_INTERNAL_f1618c28_4_k_cu_e8eb4a144cuda3std3__45__cpo4cendE[1];
.global .align 1 .b8 _ZN34_INTERNAL_f1618c28_4_k_cu_e8eb4a144cuda3std3__45__cpo6rbeginE[1];
.global .align 1 .b8 _ZN34_INTERNAL_f1618c28_4_k_cu_e8eb4a144cuda3std3__45__cpo4rendE[1];
.global .align 1 .b8 _ZN34_INTERNAL_f1618c28_4_k_cu_e8eb4a144cuda3std3__45__cpo7crbeginE[1];
.global .align 1 .b8 _ZN34_INTERNAL_f1618c28_4_k_cu_e8eb4a144cuda3std3__45__cpo5crendE[1];
.global .align 1 .b8 _ZN34_INTERNAL_f1618c28_4_k_cu_e8eb4a144cuda3std3__436_GLOBAL__N__f1618c28_4_k_cu_e8eb4a146ignoreE[1];
.global .align 1 .b8 _ZN34_INTERNAL_f1618c28_4_k_cu_e8eb4a144cuda3std3__419piecewise_constructE[1];
.global .align 1 .b8 _ZN34_INTERNAL_f1618c28_4_k_cu_e8eb4a144cuda3std3__48in_placeE[1];
.global .align 1 .b8 _ZN34_INTERNAL_f1618c28_4_k_cu_e8eb4a144cuda3std3__420unreachable_sentinelE[1];
.global .align 1 .b8 _ZN34_INTERNAL_f1618c28_4_k_cu_e8eb4a144cuda3std3__47nulloptE[1];
.global .align 1 .b8 _ZN34_INTERNAL_f1618c28_4_k_cu_e8eb4a144cuda3std3__48unexpectE[1];
.global .align 1 .b8 _ZN34_INTERNAL_f1618c28_4_k_cu_e8eb4a144cuda3std6ranges3__45__cpo4swapE[1];
.global .align 1 .b8 _ZN34_INTERNAL_f1618c28_4_k_cu_e8eb4a144cuda3std6ranges3__45__cpo9iter_moveE[1];
.global .align 1 .b8 _ZN34_INTERNAL_f1618c28_4_k_cu_e8eb4a144cuda3std6ranges3__45__cpo5beginE[1];
.global .align 1 .b8 _ZN34_INTERNAL_f1618c28_4_k_cu_e8eb4a144cuda3std6ranges3__45__cpo3endE[1];
.global .align 1 .b8 _ZN34_INTERNAL_f1618c28_4_k_cu_e8eb4a144cuda3std6ranges3__45__cpo6cbeginE[1];
.global .align 1 .b8 _ZN34_INTERNAL_f1618c28_4_k_cu_e8eb4a144cuda3std6ranges3__45__cpo4cendE[1];
.global .align 1 .b8 _ZN34_INTERNAL_f1618c28_4_k_cu_e8eb4a144cuda3std6ranges3__45__cpo7advanceE[1];
.global .align 1 .b8 _ZN34_INTERNAL_f1618c28_4_k_cu_e8eb4a144cuda3std6ranges3__45__cpo9iter_swapE[1];
.global .align 1 .b8 _ZN34_INTERNAL_f1618c28_4_k_cu_e8eb4a144cuda3std6ranges3__45__cpo4nextE[1];
.global .align 1 .b8 _ZN34_INTERNAL_f1618c28_4_k_cu_e8eb4a144cuda3std6ranges3__45__cpo4prevE[1];
.global .align 1 .b8 _ZN34_INTERNAL_f1618c28_4_k_cu_e8eb4a144cuda3std6ranges3__45__cpo4dataE[1];
.global .align 1 .b8 _ZN34_INTERNAL_f1618c28_4_k_cu_e8eb4a144cuda3std6ranges3__45__cpo5cdataE[1];
.global .align 1 .b8 _ZN34_INTERNAL_f1618c28_4_k_cu_e8eb4a144cuda3std6ranges3__45__cpo4sizeE[1];
.global .align 1 .b8 _ZN34_INTERNAL_f1618c28_4_k_cu_e8eb4a144cuda3std6ranges3__45__cpo5ssizeE[1];
.global .align 1 .b8 _ZN34_INTERNAL_f1618c28_4_k_cu_e8eb4a144cuda3std6ranges3__45__cpo8distanceE[1];
.global .align 1 .b8 _ZN34_INTERNAL_f1618c28_4_k_cu_e8eb4a146thrust24THRUST_300001_SM_1000_NS8cuda_cub3parE[1];
.global .align 1 .b8 _ZN34_INTERNAL_f1618c28_4_k_cu_e8eb4a146thrust24THRUST_300001_SM_1000_NS8cuda_cub10par_nosyncE[1];
.global .align 1 .b8 _ZN34_INTERNAL_f1618c28_4_k_cu_e8eb4a146thrust24THRUST_300001_SM_1000_NS6system6detail10sequential3seqE[1];
.global .align 1 .b8 _ZN34_INTERNAL_f1618c28_4_k_cu_e8eb4a146thrust24THRUST_300001_SM_1000_NS12placeholders2_1E[1];
.global .align 1 .b8 _ZN34_INTERNAL_f1618c28_4_k_cu_e8eb4a146thrust24THRUST_300001_SM_1000_NS12placeholders2_2E[1];
.global .align 1 .b8 _ZN34_INTERNAL_f1618c28_4_k_cu_e8eb4a146thrust24THRUST_300001_SM_1000_NS12placeholders2_3E[1];
.global .align 1 .b8 _ZN34_INTERNAL_f1618c28_4_k_cu_e8eb4a146thrust24THRUST_300001_SM_1000_NS12placeholders2_4E[1];
.global .align 1 .b8 _ZN34_INTERNAL_f1618c28_4_k_cu_e8eb4a146thrust24THRUST_300001_SM_1000_NS12placeholders2_5E[1];
.global .align 1 .b8 _ZN34_INTERNAL_f1618c28_4_k_cu_e8eb4a146thrust24THRUST_300001_SM_1000_NS12placeholders2_6E[1];
.global .align 1 .b8 _ZN34_INTERNAL_f1618c28_4_k_cu_e8eb4a146thrust24THRUST_300001_SM_1000_NS12placeholders2_7E[1];
.global .align 1 .b8 _ZN34_INTERNAL_f1618c28_4_k_cu_e8eb4a146thrust24THRUST_300001_SM_1000_NS12placeholders2_8E[1];
.global .align 1 .b8 _ZN34_INTERNAL_f1618c28_4_k_cu_e8eb4a146thrust24THRUST_300001_SM_1000_NS12placeholders2_9E[1];
.global .align 1 .b8 _ZN34_INTERNAL_f1618c28_4_k_cu_e8eb4a146thrust24THRUST_300001_SM_1000_NS12placeholders3_10E[1];
.global .align 1 .b8 _ZN34_INTERNAL_f1618c28_4_k_cu_e8eb4a146thrust24THRUST_300001_SM_1000_NS3seqE[1];

.visible .entry _Z11matrix_multPf4dim3S_S0_S_S0_(
	.param .u64 .ptr .align 1 _Z11matrix_multPf4dim3S_S0_S_S0__param_0,
	.param .align 4 .b8 _Z11matrix_multPf4dim3S_S0_S_S0__param_1[12],
	.param .u64 .ptr .align 1 _Z11matrix_multPf4dim3S_S0_S_S0__param_2,
	.param .align 4 .b8 _Z11matrix_multPf4dim3S_S0_S_S0__param_3[12],
	.param .u64 .ptr .align 1 _Z11matrix_multPf4dim3S_S0_S_S0__param_4,
	.param .align 4 .b8 _Z11matrix_multPf4dim3S_S0_S_S0__param_5[12]
)
{
	.reg .pred 	%p<13>;
	.reg .b32 	%r<93>;
	.reg .b32 	%f<68>;
	.reg .b64 	%rd<69>;

	ld.param.u32 	%r2, [_Z11matrix_multPf4dim3S_S0_S_S0__param_3+4];
	ld.param.u32 	%r3, [_Z11matrix_multPf4dim3S_S0_S_S0__param_5+4];
	ld.param.u32 	%r47, [_Z11matrix_multPf4dim3S_S0_S_S0__param_3];
	ld.param.u32 	%r1, [_Z11matrix_multPf4dim3S_S0_S_S0__param_1+4];
	ld.param.u64 	%rd4, [_Z11matrix_multPf4dim3S_S0_S_S0__param_0];
	ld.param.u64 	%rd5, [_Z11matrix_multPf4dim3S_S0_S_S0__param_2];
	ld.param.u64 	%rd3, [_Z11matrix_multPf4dim3S_S0_S_S0__param_4];
	cvta.to.global.u64 	%rd1, %rd5;
	cvta.to.global.u64 	%rd2, %rd4;
	mov.u32 	%r48, %ctaid.x;
	mov.u32 	%r49, %ntid.x;
	mul.lo.s32 	%r4, %r48, %r49;
	mov.u32 	%r5, %tid.x;
	add.s32 	%r6, %r4, %r5;
	mov.u32 	%r50, %ctaid.y;
	mov.u32 	%r51, %ntid.y;
	mov.u32 	%r52, %tid.y;
	mad.lo.s32 	%r7, %r50, %r51, %r52;
	setp.gt.u32 	%p1, %r7, %r1;
	setp.gt.u32 	%p2, %r6, %r47;
	or.pred  	%p3, %p1, %p2;
	@%p3 bra 	$L__BB0_14;
	setp.eq.s32 	%p4, %r1, 0;
	mov.f32 	%f67, 0f00000000;
	@%p4 bra 	$L__BB0_13;
	mul.lo.s32 	%r8, %r1, %r7;
	and.b32  	%r9, %r1, 7;
	setp.lt.u32 	%p5, %r1, 8;
	mov.f32 	%f67, 0f00000000;
	mov.b32 	%r91, 0;
	@%p5 bra 	$L__BB0_5;
	and.b32  	%r91, %r1, -8;
	neg.s32 	%r89, %r91;
	add.s32 	%r54, %r2, %r5;
	add.s32 	%r88, %r54, %r4;
	shl.b32 	%r13, %r2, 3;
	shl.b32 	%r55, %r2, 1;
	add.s32 	%r87, %r6, %r55;
	mad.lo.s32 	%r86, %r2, 3, %r6;
	shl.b32 	%r56, %r2, 2;
	add.s32 	%r85, %r6, %r56;
	mad.lo.s32 	%r84, %r2, 5, %r6;
	mad.lo.s32 	%r83, %r2, 6, %r6;
	mad.lo.s32 	%r82, %r2, 7, %r6;
	add.s32 	%r80, %r8, 3;
	mov.f32 	%f67, 0f00000000;
	mov.u32 	%r81, %r6;
$L__BB0_4:
	.pragma "nounroll";
	add.s32 	%r57, %r80, -3;
	mul.wide.u32 	%rd6, %r57, 4;
	add.s64 	%rd7, %rd2, %rd6;
	ld.global.f32 	%f17, [%rd7];
	mul.wide.u32 	%rd8, %r81, 4;
	add.s64 	%rd9, %rd1, %rd8;
	ld.global.f32 	%f18, [%rd9];
	fma.rn.f32 	%f19, %f17, %f18, %f67;
	add.s32 	%r58, %r80, -2;
	mul.wide.u32 	%rd10, %r58, 4;
	add.s64 	%rd11, %rd2, %rd10;
	ld.global.f32 	%f20, [%rd11];
	mul.wide.u32 	%rd12, %r88, 4;
	add.s64 	%rd13, %rd1, %rd12;
	ld.global.f32 	%f21, [%rd13];
	fma.rn.f32 	%f22, %f20, %f21, %f19;
	add.s32 	%r59, %r80, -1;
	mul.wide.u32 	%rd14, %r59, 4;
	add.s64 	%rd15, %rd2, %rd14;
	ld.global.f32 	%f23, [%rd15];
	mul.wide.u32 	%rd16, %r87, 4;
	add.s64 	%rd17, %rd1, %rd16;
	ld.global.f32 	%f24, [%rd17];
	fma.rn.f32 	%f25, %f23, %f24, %f22;
	add.s32 	%r60, %r80, 4;
	mul.wide.u32 	%rd18, %r80, 4;
	add.s64 	%rd19, %rd2, %rd18;
	ld.global.f32 	%f26, [%rd19];
	mul.wide.u32 	%rd20, %r86, 4;
	add.s64 	%rd21, %rd1, %rd20;
	ld.global.f32 	%f27, [%rd21];
	fma.rn.f32 	%f28, %f26, %f27, %f25;
	add.s32 	%r61, %r80, 1;
	mul.wide.u32 	%rd22, %r61, 4;
	add.s64 	%rd23, %rd2, %rd22;
	ld.global.f32 	%f29, [%rd23];
	mul.wide.u32 	%rd24, %r85, 4;
	add.s64 	%rd25, %rd1, %rd24;
	ld.global.f32 	%f30, [%rd25];
	fma.rn.f32 	%f31, %f29, %f30, %f28;
	add.s32 	%r62, %r80, 2;
	mul.wide.u32 	%rd26, %r62, 4;
	add.s64 	%rd27, %rd2, %rd26;
	ld.global.f32 	%f32, [%rd27];
	mul.wide.u32 	%rd28, %r84, 4;
	add.s64 	%rd29, %rd1, %rd28;
	ld.global.f32 	%f33, [%rd29];
	fma.rn.f32 	%f34, %f32, %f33, %f31;
	add.s32 	%r63, %r80, 3;
	mul.wide.u32 	%rd30, %r63, 4;
	add.s64 	%rd31, %rd2, %rd30;
	ld.global.f32 	%f35, [%rd31];
	mul.wide.u32 	%rd32, %r83, 4;
	add.s64 	%rd33, %rd1, %rd32;
	ld.global.f32 	%f36, [%rd33];
	fma.rn.f32 	%f37, %f35, %f36, %f34;
	mul.wide.u32 	%rd34, %r60, 4;
	add.s64 	%rd35, %rd2, %rd34;
	ld.global.f32 	%f38, [%rd35];
	mul.wide.u32 	%rd36, %r82, 4;
	add.s64 	%rd37, %rd1, %rd36;
	ld.global.f32 	%f39, [%rd37];
	fma.rn.f32 	%f67, %f38, %f39, %f37;
	add.s32 	%r89, %r89, 8;
	add.s32 	%r88, %r88, %r13;
	add.s32 	%r87, %r87, %r13;
	add.s32 	%r86, %r86, %r13;
	add.s32 	%r85, %r85, %r13;
	add.s32 	%r84, %r84, %r13;
	add.s32 	%r83, %r83, %r13;
	add.s32 	%r82, %r82, %r13;
	add.s32 	%r81, %r81, %r13;
	add.s32 	%r80, %r80, 8;
	setp.ne.s32 	%p6, %r89, 0;
	@%p6 bra 	$L__BB0_4;
$L__BB0_5:
	setp.eq.s32 	%p7, %r9, 0;
	@%p7 bra 	$L__BB0_13;
	and.b32  	%r42, %r1, 3;
	setp.lt.u32 	%p8, %r9, 4;
	@%p8 bra 	$L__BB0_8;
	add.s32 	%r64, %r91, %r8;
	mul.wide.u32 	%rd38, %r64, 4;
	add.s64 	%rd39, %rd2, %rd38;
	ld.global.f32 	%f41, [%rd39];
	mad.lo.s32 	%r65, %r91, %r2, %r6;
	mul.wide.u32 	%rd40, %r65, 4;
	add.s64 	%rd41, %rd1, %rd40;
	ld.global.f32 	%f42, [%rd41];
	fma.rn.f32 	%f43, %f41, %f42, %f67;
	add.s32 	%r66, %r64, 1;
	mul.wide.u32 	%rd42, %r66, 4;
	add.s64 	%rd43, %rd2, %rd42;
	ld.global.f32 	%f44, [%rd43];
	add.s32 	%r67, %r65, %r2;
	mul.wide.u32 	%rd44, %r67, 4;
	add.s64 	%rd45, %rd1, %rd44;
	ld.global.f32 	%f45, [%rd45];
	fma.rn.f32 	%f46, %f44, %f45, %f43;
	add.s32 	%r68, %r64, 2;
	mul.wide.u32 	%rd46, %r68, 4;
	add.s64 	%rd47, %rd2, %rd46;
	ld.global.f32 	%f47, [%rd47];
	add.s32 	%r69, %r67, %r2;
	mul.wide.u32 	%rd48, %r69, 4;
	add.s64 	%rd49, %rd1, %rd48;
	ld.global.f32 	%f48, [%rd49];
	fma.rn.f32 	%f49, %f47, %f48, %f46;
	add.s32 	%r70, %r64, 3;
	mul.wide.u32 	%rd50, %r70, 4;
	add.s64 	%rd51, %rd2, %rd50;
	ld.global.f32 	%f50, [%rd51];
	add.s32 	%r71, %r69, %r2;
	mul.wide.u32 	%rd52, %r71, 4;
	add.s64 	%rd53, %rd1, %rd52;
	ld.global.f32 	%f51, [%rd53];
	fma.rn.f32 	%f67, %f50, %f51, %f49;
	add.s32 	%r91, %r91, 4;
$L__BB0_8:
	setp.eq.s32 	%p9, %r42, 0;
	@%p9 bra 	$L__BB0_13;
	setp.eq.s32 	%p10, %r42, 1;
	@%p10 bra 	$L__BB0_11;
	add.s32 	%r72, %r91, %r8;
	mul.wide.u32 	%rd54, %r72, 4;
	add.s64 	%rd55, %rd2, %rd54;
	ld.global.f32 	%f53, [%rd55];
	mad.lo.s32 	%r73, %r91, %r2, %r6;
	mul.wide.u32 	%rd56, %r73, 4;
	add.s64 	%rd57, %rd1, %rd56;
	ld.global.f32 	%f54, [%rd57];
	fma.rn.f32 	%f55, %f53, %f54, %f67;
	add.s32 	%r74, %r72, 1;
	mul.wide.u32 	%rd58, %r74, 4;
	add.s64 	%rd59, %rd2, %rd58;
	ld.global.f32 	%f56, [%rd59];
	add.s32 	%r75, %r73, %r2;
	mul.wide.u32 	%rd60, %r75, 4;
	add.s64 	%rd61, %rd1, %rd60;
	ld.global.f32 	%f57, [%rd61];
	fma.rn.f32 	%f67, %f56, %f57, %f55;
	add.s32 	%r91, %r91, 2;
$L__BB0_11:
	and.b32  	%r76, %r1, 1;
	setp.eq.b32 	%p11, %r76, 1;
	not.pred 	%p12, %p11;
	@%p12 bra 	$L__BB0_13;
	add.s32 	%r77, %r91, %r8;
	mul.wide.u32 	%rd62, %r77, 4;
	add.s64 	%rd63, %rd2, %rd62;
	ld.global.f32 	%f58, [%rd63];
	mad.lo.s32 	%r78, %r91, %r2, %r6;
	mul.wide.u32 	%rd64, %r78, 4;
	add.s64 	%rd65, %rd1, %rd64;
	ld.global.f32 	%f59, [%rd65];
	fma.rn.f32 	%f67, %f58, %f59, %f67;
$L__BB0_13:
	mad.lo.s32 	%r79, %r3, %r7, %r6;
	cvta.to.global.u64 	%rd66, %rd3;
	mul.wide.u32 	%rd67, %r79, 4;
	add.s64 	%rd68, %rd66, %rd67;
	st.global.f32 	[%rd68], %f67;
$L__BB0_14:
	ret;

}
	// .globl	_ZN3cub18CUB_300001_SM_10006detail11EmptyKernelIvEEvv
.visible .entry _ZN3cub18CUB_300001_SM_10006detail11EmptyKernelIvEEvv()
{


	ret;

}
	// .globl	_ZN3cub18CUB_300001_SM_10006detail8for_each13static_kernelINS2_12policy_hub_t12policy_500_tEmN6thrust24THRUST_300001_SM_1000_NS8cuda_cub20__uninitialized_fill7functorINS7_10device_ptrIfEEfEEEEvT0_T1_
.visible .entry _ZN3cub18CUB_300001_SM_10006detail8for_each13static_kernelINS2_12policy_hub_t12policy_500_tEmN6thrust24THRUST_300001_SM_1000_NS8cuda_cub20__uninitialized_fill7functorINS7_10device_ptrIfEEfEEEEvT0_T1_(
	.param .u64 _ZN3cub18CUB_300001_SM_10006detail8for_each13static_kernelINS2_12policy_hub_t12policy_500_tEmN6thrust24THRUST_300001_SM_1000_NS8cuda_cub20__uninitialized_fill7functorINS7_10device_ptrIfEEfEEEEvT0_T1__param_0,
	.param .align 8 .b8 _ZN3cub18CUB_300001_SM_10006detail8for_each13static_kernelINS2_12policy_hub_t12policy_500_tEmN6thrust24THRUST_300001_SM_1000_NS8cuda_cub20__uninitialized_fill7functorINS7_10device_ptrIfEEfEEEEvT0_T1__param_1[16]
)
.maxntid 256
{
	.reg .pred 	%p<4>;
	.reg .b16 	%rs<5>;
	.reg .b32 	%r<10>;
	.reg .b32 	%f<3>;
	.reg .b64 	%rd<16>;

	ld.param.f32 	%f2, [_ZN3cub18CUB_300001_SM_10006detail8for_each13static_kernelINS2_12policy_hub_t12policy_500_tEmN6thrust24THRUST_300001_SM_1000_NS8cuda_cub20__uninitialized_fill7functorINS7_10device_ptrIfEEfEEEEvT0_T1__param_1+8];
	ld.param.u64 	%rd4, [_ZN3cub18CUB_300001_SM_10006detail8for_each13static_kernelINS2_12policy_hub_t12policy_500_tEmN6thrust24THRUST_300001_SM_1000_NS8cuda_cub20__uninitialized_fill7functorINS7_10device_ptrIfEEfEEEEvT0_T1__param_1];
	ld.param.u64 	%rd5, [_ZN3cub18CUB_300001_SM_10006detail8for_each13static_kernelINS2_12policy_hub_t12policy_500_tEmN6thrust24THRUST_300001_SM_1000_NS8cuda_cub20__uninitialized_fill7functorINS7_10device_ptrIfEEfEEEEvT0_T1__param_0];
	mov.u32 	%r7, %ctaid.x;
	mul.wide.u32 	%rd1, %r7, 512;
	sub.s64 	%rd2, %rd5, %rd1;
	setp.lt.u64 	%p1, %rd2, 512;
	@%p1 bra 	$L__BB2_2;
	mov.u32 	%r9, %tid.x;
	cvta.to.global.u64 	%rd11, %rd4;
	cvt.u64.u32 	%rd12, %r9;
	add.s64 	%rd13, %rd1, %rd12;
	shl.b64 	%rd14, %rd13, 2;
	add.s64 	%rd15, %rd11, %rd14;
	st.global.f32 	[%rd15], %f2;
	st.global.f32 	[%rd15+1024], %f2;
	bra.uni 	$L__BB2_6;
$L__BB2_2:
	cvta.to.global.u64 	%rd6, %rd4;
	mov.u32 	%r1, %tid.x;
	cvt.u64.u32 	%rd7, %r1;
	setp.le.u64 	%p2, %rd2, %rd7;
	add.s64 	%rd8, %rd1, %rd7;
	shl.b64 	%rd9, %rd8, 2;
	add.s64 	%rd3, %rd6, %rd9;
	@%p2 bra 	$L__BB2_4;
	st.global.f32 	[%rd3], %f2;
$L__BB2_4:
	add.s32 	%r8, %r1, 256;
	cvt.u64.u32 	%rd10, %r8;
	setp.le.u64 	%p3, %rd2, %rd10;
	@%p3 bra 	$L__BB2_6;
	st.global.f32 	[%rd3+1024], %f2;
$L__BB2_6:
	ret;

}


// ===== COMPILED SASS (sm_100) =====

	.target	sm_100

	.elftype	@"ET_EXEC"


//--------------------- .note.nv.tkinfo           --------------------------
	.section	.note.nv.tkinfo,"",@"SHT_NOTE"
	.sectionflags	@"SHF_NOTE_NV_TKINFO"
	.tkinfo
        /*0018*/ 	.word	0x00000002
        /*0030*/ 	.string	""
        /*0030*/ 	.string	"ptxas"
        /*0030*/ 	.string	"Cuda compilation tools, release 13.0, V13.0.88"
        /*0030*/ 	.string	"Build cuda_13.0.r13.0/compiler.36424714_0"
        /*0030*/ 	.string	"-arch sm_100 -m 64 "



//--------------------- .note.nv.cuinfo           --------------------------
	.section	.note.nv.cuinfo,"",@"SHT_NOTE"
	.sectionflags	@"SHF_NOTE_NV_CUINFO"
        /*0018*/ 	.short	0x0002
        /*001a*/ 	.short	0x0064
        /*001c*/ 	.short	0x0082
	.zero		2


//--------------------- .nv.info                  --------------------------
	.section	.nv.info,"",@"SHT_CUDA_INFO"
	.align	4


	//----- nvinfo : EIATTR_REGCOUNT
	.align		4
        /*0000*/ 	.byte	0x04, 0x2f
        /*0002*/ 	.short	(.L_44 - .L_43)
	.align		4
.L_43:
        /*0004*/ 	.word	index@(_Z11matrix_multPf4dim3S_S0_S_S0_)
        /*0008*/ 	.word	0x00000020


	//----- nvinfo : EIATTR_FRAME_SIZE
	.align		4
.L_44:
        /*000c*/ 	.byte	0x04, 0x11
        /*000e*/ 	.short	(.L_46 - .L_45)
	.align		4
.L_45:
        /*0010*/ 	.word	index@(_Z11matrix_multPf4dim3S_S0_S_S0_)
        /*0014*/ 	.word	0x00000000


	//----- nvinfo : EIATTR_REGCOUNT
	.align		4
.L_46:
        /*0018*/ 	.byte	0x04, 0x2f
        /*001a*/ 	.short	(.L_48 - .L_47)
	.align		4
.L_47:
        /*001c*/ 	.word	index@(_ZN3cub18CUB_300001_SM_10006detail11EmptyKernelIvEEvv)
        /*0020*/ 	.word	0x00000004


	//----- nvinfo : EIATTR_FRAME_SIZE
	.align		4
.L_48:
        /*0024*/ 	.byte	0x04, 0x11
        /*0026*/ 	.short	(.L_50 - .L_49)
	.align		4
.L_49:
        /*0028*/ 	.word	index@(_ZN3cub18CUB_300001_SM_10006detail11EmptyKernelIvEEvv)
        /*002c*/ 	.word	0x00000000


	//----- nvinfo : EIATTR_REGCOUNT
	.align		4
.L_50:
        /*0030*/ 	.byte	0x04, 0x2f
        /*0032*/ 	.short	(.L_52 - .L_51)
	.align		4
.L_51:
        /*0034*/ 	.word	index@(_ZN3cub18CUB_300001_SM_10006detail8for_each13static_kernelINS2_12policy_hub_t12policy_500_tEmN6thrust24THRUST_300001_SM_1000_NS8cuda_cub20__uninitialized_fill7functorINS7_10device_ptrIfEEfEEEEvT0_T1_)
        /*0038*/ 	.word	0x00000008


	//----- nvinfo : EIATTR_FRAME_SIZE
	.align		4
.L_52:
        /*003c*/ 	.byte	0x04, 0x11
        /*003e*/ 	.short	(.L_54 - .L_53)
	.align		4
.L_53:
        /*0040*/ 	.word	index@(_ZN3cub18CUB_300001_SM_10006detail8for_each13static_kernelINS2_12policy_hub_t12policy_500_tEmN6thrust24THRUST_300001_SM_1000_NS8cuda_cub20__uninitialized_fill7functorINS7_10device_ptrIfEEfEEEEvT0_T1_)
        /*0044*/ 	.word	0x00000000


	//----- nvinfo : EIATTR_MIN_STACK_SIZE
	.align		4
.L_54:
        /*0048*/ 	.byte	0x04, 0x12
        /*004a*/ 	.short	(.L_56 - .L_55)
	.align		4
.L_55:
        /*004c*/ 	.word	index@(_ZN3cub18CUB_300001_SM_10006detail8for_each13static_kernelINS2_12policy_hub_t12policy_500_tEmN6thrust24THRUST_300001_SM_1000_NS8cuda_cub20__uninitialized_fill7functorINS7_10device_ptrIfEEfEEEEvT0_T1_)
        /*0050*/ 	.word	0x00000000


	//----- nvinfo : EIATTR_MIN_STACK_SIZE
	.align		4
.L_56:
        /*0054*/ 	.byte	0x04, 0x12
        /*0056*/ 	.short	(.L_58 - .L_57)
	.align		4
.L_57:
        /*0058*/ 	.word	index@(_ZN3cub18CUB_300001_SM_10006detail11EmptyKernelIvEEvv)
        /*005c*/ 	.word	0x00000000


	//----- nvinfo : EIATTR_MIN_STACK_SIZE
	.align		4
.L_58:
        /*0060*/ 	.byte	0x04, 0x12
        /*0062*/ 	.short	(.L_60 - .L_59)
	.align		4
.L_59:
        /*0064*/ 	.word	index@(_Z11matrix_multPf4dim3S_S0_S_S0_)
        /*0068*/ 	.word	0x00000000
.L_60:


//--------------------- .nv.compat                --------------------------
	.section	.nv.compat,"",@"SHT_CUDA_COMPAT_INFO"
	.align	4
        /*0000*/ 	.byte	0x02, 0x09, 0x00, 0x00, 0x02, 0x02, 0x01, 0x00, 0x02, 0x05, 0x05, 0x00, 0x03, 0x07, 0x01, 0x01
        /*0010*/ 	.byte	0x02, 0x03, 0x00, 0x00, 0x02, 0x06, 0x01, 0x00, 0x04, 0x0b, 0x08, 0x00, 0x09, 0x00, 0x00, 0x00
        /*0020*/ 	.byte	0x00, 0x00, 0x00, 0x00


//--------------------- .nv.info._ZN3cub18CUB_300001_SM_10006detail8for_each13static_kernelINS2_12policy_hub_t12policy_500_tEmN6thrust24THRUST_300001_SM_1000_NS8cuda_cub20__uninitialized_fill7functorINS7_10device_ptrIfEEfEEEEvT0_T1_ --------------------------
	.section	.nv.info._ZN3cub18CUB_300001_SM_10006detail8for_each13static_kernelINS2_12policy_hub_t12policy_500_tEmN6thrust24THRUST_300001_SM_1000_NS8cuda_cub20__uninitialized_fill7functorINS7_10device_ptrIfEEfEEEEvT0_T1_,"",@"SHT_CUDA_INFO"
	.sectionflags	@""
	.align	4


	//----- nvinfo : EIATTR_CUDA_API_VERSION
	.align		4
        /*0000*/ 	.byte	0x04, 0x37
        /*0002*/ 	.short	(.L_62 - .L_61)
.L_61:
        /*0004*/ 	.word	0x00000082


	//----- nvinfo : EIATTR_KPARAM_INFO
	.align		4
.L_62:
        /*0008*/ 	.byte	0x04, 0x17
        /*000a*/ 	.short	(.L_64 - .L_63)
.L_63:
        /*000c*/ 	.word	0x00000000
        /*0010*/ 	.short	0x0001
        /*0012*/ 	.short	0x0008
        /*0014*/ 	.byte	0x00, 0xf0, 0x41, 0x00


	//----- nvinfo : EIATTR_KPARAM_INFO
	.align		4
.L_64:
        /*0018*/ 	.byte	0x04, 0x17
        /*001a*/ 	.short	(.L_66 - .L_65)
.L_65:
        /*001c*/ 	.word	0x00000000
        /*0020*/ 	.short	0x0000
        /*0022*/ 	.short	0x0000
        /*0024*/ 	.byte	0x00, 0xf0, 0x21, 0x00


	//----- nvinfo : EIATTR_SPARSE_MMA_MASK
	.align		4
.L_66:
        /*0028*/ 	.byte	0x03, 0x50
        /*002a*/ 	.short	0x0000


	//----- nvinfo : EIATTR_MAXREG_COUNT
	.align		4
        /*002c*/ 	.byte	0x03, 0x1b
        /*002e*/ 	.short	0x00ff


	//----- nvinfo : EIATTR_MERCURY_ISA_VERSION
	.align		4
        /*0030*/ 	.byte	0x03, 0x5f
        /*0032*/ 	.short	0x0101


	//----- nvinfo : EIATTR_VRC_CTA_INIT_COUNT
	.align		4
        /*0034*/ 	.byte	0x02, 0x4a
	.zero		1
	.zero		1


	//----- nvinfo : EIATTR_EXIT_INSTR_OFFSETS
	.align		4
        /*0038*/ 	.byte	0x04, 0x1c
        /*003a*/ 	.short	(.L_68 - .L_67)


	//   ....[0]....
.L_67:
        /*003c*/ 	.word	0x00000130


	//   ....[1]....
        /*0040*/ 	.word	0x00000230


	//   ....[2]....
        /*0044*/ 	.word	0x00000260


	//----- nvinfo : EIATTR_MAX_THREADS
	.align		4
.L_68:
        /*0048*/ 	.byte	0x04, 0x05
        /*004a*/ 	.short	(.L_70 - .L_69)
.L_69:
        /*004c*/ 	.word	0x00000100
        /*0050*/ 	.word	0x00000001
        /*0054*/ 	.word	0x00000001


	//----- nvinfo : EIATTR_CBANK_PARAM_SIZE
	.align		4
.L_70:
        /*0058*/ 	.byte	0x03, 0x19
        /*005a*/ 	.short	0x0018


	//----- nvinfo : EIATTR_PARAM_CBANK
	.align		4
        /*005c*/ 	.byte	0x04, 0x0a
        /*005e*/ 	.short	(.L_72 - .L_71)
	.align		4
.L_71:
        /*0060*/ 	.word	index@(.nv.constant0._ZN3cub18CUB_300001_SM_10006detail8for_each13static_kernelINS2_12policy_hub_t12policy_500_tEmN6thrust24THRUST_300001_SM_1000_NS8cuda_cub20__uninitialized_fill7functorINS7_10device_ptrIfEEfEEEEvT0_T1_)
        /*0064*/ 	.short	0x0380
        /*0066*/ 	.short	0x0018


	//----- nvinfo : EIATTR_SW_WAR
	.align		4
.L_72:
        /*0068*/ 	.byte	0x04, 0x36
        /*006a*/ 	.short	(.L_74 - .L_73)
.L_73:
        /*006c*/ 	.word	0x00000008
.L_74:


//--------------------- .nv.info._ZN3cub18CUB_300001_SM_10006detail11EmptyKernelIvEEvv --------------------------
	.section	.nv.info._ZN3cub18CUB_300001_SM_10006detail11EmptyKernelIvEEvv,"",@"SHT_CUDA_INFO"
	.sectionflags	@""
	.align	4


	//----- nvinfo : EIATTR_CUDA_API_VERSION
	.align		4
        /*0000*/ 	.byte	0x04, 0x37
        /*0002*/ 	.short	(.L_76 - .L_75)
.L_75:
        /*0004*/ 	.word	0x00000082


	//----- nvinfo : EIATTR_SPARSE_MMA_MASK
	.align		4
.L_76:
        /*0008*/ 	.byte	0x03, 0x50
        /*000a*/ 	.short	0x0000


	//----- nvinfo : EIATTR_MAXREG_COUNT
	.align		4
        /*000c*/ 	.byte	0x03, 0x1b
        /*000e*/ 	.short	0x00ff


	//----- nvinfo : EIATTR_MERCURY_ISA_VERSION
	.align		4
        /*0010*/ 	.byte	0x03, 0x5f
        /*0012*/ 	.short	0x0101


	//----- nvinfo : EIATTR_VRC_CTA_INIT_COUNT
	.align		4
        /*0014*/ 	.byte	0x02, 0x4a
	.zero		1
	.zero		1


	//----- nvinfo : EIATTR_EXIT_INSTR_OFFSETS
	.align		4
        /*0018*/ 	.byte	0x04, 0x1c
        /*001a*/ 	.short	(.L_78 - .L_77)


	//   ....[0]....
.L_77:
        /*001c*/ 	.word	0x00000010


	//----- nvinfo : EIATTR_SW_WAR
	.align		4
.L_78:
        /*0020*/ 	.byte	0x04, 0x36
        /*0022*/ 	.short	(.L_80 - .L_79)
.L_79:
        /*0024*/ 	.word	0x00000008
.L_80:


//--------------------- .nv.info._Z11matrix_multPf4dim3S_S0_S_S0_ --------------------------
	.section	.nv.info._Z11matrix_multPf4dim3S_S0_S_S0_,"",@"SHT_CUDA_INFO"
	.sectionflags	@""
	.align	4


	//----- nvinfo : EIATTR_CUDA_API_VERSION
	.align		4
        /*0000*/ 	.byte	0x04, 0x37
        /*0002*/ 	.short	(.L_82 - .L_81)
.L_81:
        /*0004*/ 	.word	0x00000082


	//----- nvinfo : EIATTR_KPARAM_INFO
	.align		4
.L_82:
        /*0008*/ 	.byte	0x04, 0x17
        /*000a*/ 	.short	(.L_84 - .L_83)
.L_83:
        /*000c*/ 	.word	0x00000000
        /*0010*/ 	.short	0x0005
        /*0012*/ 	.short	0x0038
        /*0014*/ 	.byte	0x00, 0xf0, 0x31, 0x00


	//----- nvinfo : EIATTR_KPARAM_INFO
	.align		4
.L_84:
        /*0018*/ 	.byte	0x04, 0x17
        /*001a*/ 	.short	(.L_86 - .L_85)
.L_85:
        /*001c*/ 	.word	0x00000000
        /*0020*/ 	.short	0x0004
        /*0022*/ 	.short	0x0030
        /*0024*/ 	.byte	0x00, 0xf5, 0x21, 0x00


	//----- nvinfo : EIATTR_KPARAM_INFO
	.align		4
.L_86:
        /*0028*/ 	.byte	0x04, 0x17
        /*002a*/ 	.short	(.L_88 - .L_87)
.L_87:
        /*002c*/ 	.word	0x00000000
        /*0030*/ 	.short	0x0003
        /*0032*/ 	.short	0x0020
        /*0034*/ 	.byte	0x00, 0xf0, 0x31, 0x00


	//----- nvinfo : EIATTR_KPARAM_INFO
	.align		4
.L_88:
        /*0038*/ 	.byte	0x04, 0x17
        /*003a*/ 	.short	(.L_90 - .L_89)
.L_89:
        /*003c*/ 	.word	0x00000000
        /*0040*/ 	.short	0x0002
        /*0042*/ 	.short	0x0018
        /*0044*/ 	.byte	0x00, 0xf5, 0x21, 0x00


	//----- nvinfo : EIATTR_KPARAM_INFO
	.align		4
.L_90:
        /*0048*/ 	.byte	0x04, 0x17
        /*004a*/ 	.short	(.L_92 - .L_91)
.L_91:
        /*004c*/ 	.word	0x00000000
        /*0050*/ 	.short	0x0001
        /*0052*/ 	.short	0x0008
        /*0054*/ 	.byte	0x00, 0xf0, 0x31, 0x00


	//----- nvinfo : EIATTR_KPARAM_INFO
	.align		4
.L_92:
        /*0058*/ 	.byte	0x04, 0x17
        /*005a*/ 	.short	(.L_94 - .L_93)
.L_93:
        /*005c*/ 	.word	0x00000000
        /*0060*/ 	.short	0x0000
        /*0062*/ 	.short	0x0000
        /*0064*/ 	.byte	0x00, 0xf5, 0x21, 0x00


	//----- nvinfo : EIATTR_SPARSE_MMA_MASK
	.align		4
.L_94:
        /*0068*/ 	.byte	0x03, 0x50
        /*006a*/ 	.short	0x0000


	//----- nvinfo : EIATTR_MAXREG_COUNT
	.align		4
        /*006c*/ 	.byte	0x03, 0x1b
        /*006e*/ 	.short	0x00ff


	//----- nvinfo : EIATTR_MERCURY_ISA_VERSION
	.align		4
        /*0070*/ 	.byte	0x03, 0x5f
        /*0072*/ 	.short	0x0101


	//----- nvinfo : EIATTR_VRC_CTA_INIT_COUNT
	.align		4
        /*0074*/ 	.byte	0x02, 0x4a
	.zero		1
	.zero		1


	//----- nvinfo : EIATTR_EXIT_INSTR_OFFSETS
	.align		4
        /*0078*/ 	.byte	0x04, 0x1c
        /*007a*/ 	.short	(.L_96 - .L_95)


	//   ....[0]....
.L_95:
        /*007c*/ 	.word	0x000000e0


	//   ....[1]....
        /*0080*/ 	.word	0x00000ad0


	//----- nvinfo : EIATTR_CBANK_PARAM_SIZE
	.align		4
.L_96:
        /*0084*/ 	.byte	0x03, 0x19
        /*0086*/ 	.short	0x0044


	//----- nvinfo : EIATTR_PARAM_CBANK
	.align		4
        /*0088*/ 	.byte	0x04, 0x0a
        /*008a*/ 	.short	(.L_98 - .L_97)
	.align		4
.L_97:
        /*008c*/ 	.word	index@(.nv.constant0._Z11matrix_multPf4dim3S_S0_S_S0_)
        /*0090*/ 	.short	0x0380
        /*0092*/ 	.short	0x0044


	//----- nvinfo : EIATTR_SW_WAR
	.align		4
.L_98:
        /*0094*/ 	.byte	0x04, 0x36
        /*0096*/ 	.short	(.L_100 - .L_99)
.L_99:
        /*0098*/ 	.word	0x00000008
.L_100:


//--------------------- .nv.callgraph             --------------------------
	.section	.nv.callgraph,"",@"SHT_CUDA_CALLGRAPH"
	.align	4
	.sectionentsize	8
	.align		4
        /*0000*/ 	.word	0x00000000
	.align		4
        /*0004*/ 	.word	0xffffffff
	.align		4
        /*0008*/ 	.word	0x00000000
	.align		4
        /*000c*/ 	.word	0xfffffffe
	.align		4
        /*0010*/ 	.word	0x00000000
	.align		4
        /*0014*/ 	.word	0xfffffffd
	.align		4
        /*0018*/ 	.word	0x00000000
	.align		4
        /*001c*/ 	.word	0xfffffffc


//--------------------- .nv.constant4             --------------------------
	.section	.nv.constant4,"a",@progbits
	.align	8
	.align		8
.nv.constant4:
        /*0000*/ 	.dword	_ZN34_INTERNAL_f1618c28_4_k_cu_e8eb4a144cuda3std3__45__cpo5beginE
	.align		8
        /*0008*/ 	.dword	_ZN34_INTERNAL_f1618c28_4_k_cu_e8eb4a144cuda3std3__45__cpo3endE
	.align		8
        /*0010*/ 	.dword	_ZN34_INTERNAL_f1618c28_4_k_cu_e8eb4a144cuda3std3__45__cpo6cbeginE
	.align		8
        /*0018*/ 	.dword	_ZN34_INTERNAL_f1618c28_4_k_cu_e8eb4a144cuda3std3__45__cpo4cendE
	.align		8
        /*0020*/ 	.dword	_ZN34_INTERNAL_f1618c28_4_k_cu_e8eb4a144cuda3std3__45__cpo6rbeginE
	.align		8
        /*0028*/ 	.dword	_ZN34_INTERNAL_f1618c28_4_k_cu_e8eb4a144cuda3std3__45__cpo4rendE
	.align		8
        /*0030*/ 	.dword	_ZN34_INTERNAL_f1618c28_4_k_cu_e8eb4a144cuda3std3__45__cpo7crbeginE
	.align		8
        /*0038*/ 	.dword	_ZN34_INTERNAL_f1618c28_4_k_cu_e8eb4a144cuda3std3__45__cpo5crendE
	.align		8
        /*0040*/ 	.dword	_ZN34_INTERNAL_f1618c28_4_k_cu_e8eb4a144cuda3std3__436_GLOBAL__N__f1618c28_4_k_cu_e8eb4a146ignoreE
	.align		8
        /*0048*/ 	.dword	_ZN34_INTERNAL_f1618c28_4_k_cu_e8eb4a144cuda3std3__419piecewise_constructE
	.align		8
        /*0050*/ 	.dword	_ZN34_INTERNAL_f1618c28_4_k_cu_e8eb4a144cuda3std3__48in_placeE
	.align		8
        /*0058*/ 	.dword	_ZN34_INTERNAL_f1618c28_4_k_cu_e8eb4a144cuda3std3__420unreachable_sentinelE
	.align		8
        /*0060*/ 	.dword	_ZN34_INTERNAL_f1618c28_4_k_cu_e8eb4a144cuda3std3__47nulloptE
	.align		8
        /*0068*/ 	.dword	_ZN34_INTERNAL_f1618c28_4_k_cu_e8eb4a144cuda3std3__48unexpectE
	.align		8
        /*0070*/ 	.dword	_ZN34_INTERNAL_f1618c28_4_k_cu_e8eb4a144cuda3std6ranges3__45__cpo4swapE
	.align		8
        /*0078*/ 	.dword	_ZN34_INTERNAL_f1618c28_4_k_cu_e8eb4a144cuda3std6ranges3__45__cpo9iter_moveE
	.align		8
        /*0080*/ 	.dword	_ZN34_INTERNAL_f1618c28_4_k_cu_e8eb4a144cuda3std6ranges3__45__cpo5beginE
	.align		8
        /*0088*/ 	.dword	_ZN34_INTERNAL_f1618c28_4_k_cu_e8eb4a144cuda3std6ranges3__45__cpo3endE
	.align		8
        /*0090*/ 	.dword	_ZN34_INTERNAL_f1618c28_4_k_cu_e8eb4a144cuda3std6ranges3__45__cpo6cbeginE
	.align		8
        /*0098*/ 	.dword	_ZN34_INTERNAL_f1618c28_4_k_cu_e8eb4a144cuda3std6ranges3__45__cpo4cendE
	.align		8
        /*00a0*/ 	.dword	_ZN34_INTERNAL_f1618c28_4_k_cu_e8eb4a144cuda3std6ranges3__45__cpo7advanceE
	.align		8
        /*00a8*/ 	.dword	_ZN34_INTERNAL_f1618c28_4_k_cu_e8eb4a144cuda3std6ranges3__45__cpo9iter_swapE
	.align		8
        /*00b0*/ 	.dword	_ZN34_INTERNAL_f1618c28_4_k_cu_e8eb4a144cuda3std6ranges3__45__cpo4nextE
	.align		8
        /*00b8*/ 	.dword	_ZN34_INTERNAL_f1618c28_4_k_cu_e8eb4a144cuda3std6ranges3__45__cpo4prevE
	.align		8
        /*00c0*/ 	.dword	_ZN34_INTERNAL_f1618c28_4_k_cu_e8eb4a144cuda3std6ranges3__45__cpo4dataE
	.align		8
        /*00c8*/ 	.dword	_ZN34_INTERNAL_f1618c28_4_k_cu_e8eb4a144cuda3std6ranges3__45__cpo5cdataE
	.align		8
        /*00d0*/ 	.dword	_ZN34_INTERNAL_f1618c28_4_k_cu_e8eb4a144cuda3std6ranges3__45__cpo4sizeE
	.align		8
        /*00d8*/ 	.dword	_ZN34_INTERNAL_f1618c28_4_k_cu_e8eb4a144cuda3std6ranges3__45__cpo5ssizeE
	.align		8
        /*00e0*/ 	.dword	_ZN34_INTERNAL_f1618c28_4_k_cu_e8eb4a144cuda3std6ranges3__45__cpo8distanceE
	.align		8
        /*00e8*/ 	.dword	_ZN34_INTERNAL_f1618c28_4_k_cu_e8eb4a146thrust24THRUST_300001_SM_1000_NS8cuda_cub3parE
	.align		8
        /*00f0*/ 	.dword	_ZN34_INTERNAL_f1618c28_4_k_cu_e8eb4a146thrust24THRUST_300001_SM_1000_NS8cuda_cub10par_nosyncE
	.align		8
        /*00f8*/ 	.dword	_ZN34_INTERNAL_f1618c28_4_k_cu_e8eb4a146thrust24THRUST_300001_SM_1000_NS6system6detail10sequential3seqE
	.align		8
        /*0100*/ 	.dword	_ZN34_INTERNAL_f1618c28_4_k_cu_e8eb4a146thrust24THRUST_300001_SM_1000_NS12placeholders2_1E
	.align		8
        /*0108*/ 	.dword	_ZN34_INTERNAL_f1618c28_4_k_cu_e8eb4a146thrust24THRUST_300001_SM_1000_NS12placeholders2_2E
	.align		8
        /*0110*/ 	.dword	_ZN34_INTERNAL_f1618c28_4_k_cu_e8eb4a146thrust24THRUST_300001_SM_1000_NS12placeholders2_3E
	.align		8
        /*0118*/ 	.dword	_ZN34_INTERNAL_f1618c28_4_k_cu_e8eb4a146thrust24THRUST_300001_SM_1000_NS12placeholders2_4E
	.align		8
        /*0120*/ 	.dword	_ZN34_INTERNAL_f1618c28_4_k_cu_e8eb4a146thrust24THRUST_300001_SM_1000_NS12placeholders2_5E
	.align		8
        /*0128*/ 	.dword	_ZN34_INTERNAL_f1618c28_4_k_cu_e8eb4a146thrust24THRUST_300001_SM_1000_NS12placeholders2_6E
	.align		8
        /*0130*/ 	.dword	_ZN34_INTERNAL_f1618c28_4_k_cu_e8eb4a146thrust24THRUST_300001_SM_1000_NS12placeholders2_7E
	.align		8
        /*0138*/ 	.dword	_ZN34_INTERNAL_f1618c28_4_k_cu_e8eb4a146thrust24THRUST_300001_SM_1000_NS12placeholders2_8E
	.align		8
        /*0140*/ 	.dword	_ZN34_INTERNAL_f1618c28_4_k_cu_e8eb4a146thrust24THRUST_300001_SM_1000_NS12placeholders2_9E
	.align		8
        /*0148*/ 	.dword	_ZN34_INTERNAL_f1618c28_4_k_cu_e8eb4a146thrust24THRUST_300001_SM_1000_NS12placeholders3_10E
	.align		8
        /*0150*/ 	.dword	_ZN34_INTERNAL_f1618c28_4_k_cu_e8eb4a146thrust24THRUST_300001_SM_1000_NS3seqE


//--------------------- .text._ZN3cub18CUB_300001_SM_10006detail8for_each13static_kernelINS2_12policy_hub_t12policy_500_tEmN6thrust24THRUST_300001_SM_1000_NS8cuda_cub20__uninitialized_fill7functorINS7_10device_ptrIfEEfEEEEvT0_T1_ --------------------------
	.section	.text._ZN3cub18CUB_300001_SM_10006detail8for_each13static_kernelINS2_12policy_hub_t12policy_500_tEmN6thrust24THRUST_300001_SM_1000_NS8cuda_cub20__uninitialized_fill7functorINS7_10device_ptrIfEEfEEEEvT0_T1_,"ax",@progbits
	.align	128
        .global         _ZN3cub18CUB_300001_SM_10006detail8for_each13static_kernelINS2_12policy_hub_t12policy_500_tEmN6thrust24THRUST_300001_SM_1000_NS8cuda_cub20__uninitialized_fill7functorINS7_10device_ptrIfEEfEEEEvT0_T1_
        .type           _ZN3cub18CUB_300001_SM_10006detail8for_each13static_kernelINS2_12policy_hub_t12policy_500_tEmN6thrust24THRUST_300001_SM_1000_NS8cuda_cub20__uninitialized_fill7functorINS7_10device_ptrIfEEfEEEEvT0_T1_,@function
        .size           _ZN3cub18CUB_300001_SM_10006detail8for_each13static_kernelINS2_12policy_hub_t12policy_500_tEmN6thrust24THRUST_300001_SM_1000_NS8cuda_cub20__uninitialized_fill7functorINS7_10device_ptrIfEEfEEEEvT0_T1_,(.L_x_8 - _ZN3cub18CUB_300001_SM_10006detail8for_each13static_kernelINS2_12policy_hub_t12policy_500_tEmN6thrust24THRUST_300001_SM_1000_NS8cuda_cub20__uninitialized_fill7functorINS7_10device_ptrIfEEfEEEEvT0_T1_)
        .other          _ZN3cub18CUB_300001_SM_10006detail8for_each13static_kernelINS2_12policy_hub_t12policy_500_tEmN6thrust24THRUST_300001_SM_1000_NS8cuda_cub20__uninitialized_fill7functorINS7_10device_ptrIfEEfEEEEvT0_T1_,@"STO_CUDA_ENTRY STV_DEFAULT"
_ZN3cub18CUB_300001_SM_10006detail8for_each13static_kernelINS2_12policy_hub_t12policy_500_tEmN6thrust24THRUST_300001_SM_1000_NS8cuda_cub20__uninitialized_fill7functorINS7_10device_ptrIfEEfEEEEvT0_T1_:
.text._ZN3cub18CUB_300001_SM_10006detail8for_each13static_kernelINS2_12policy_hub_t12policy_500_tEmN6thrust24THRUST_300001_SM_1000_NS8cuda_cub20__uninitialized_fill7functorINS7_10device_ptrIfEEfEEEEvT0_T1_:
[----:B------:R-:W-:Y:S08]  /*0000*/  LDC R1, c[0x0][0x37c] ;  /* 0x0000df00ff017b82 */ /* 0x000ff00000000800 */
[----:B------:R-:W0:Y:S01]  /*0010*/  S2UR UR4, SR_CTAID.X ;  /* 0x00000000000479c3 */ /* 0x000e220000002500 */
[----:B------:R-:W1:Y:S01]  /*0020*/  LDCU.64 UR6, c[0x0][0x380] ;  /* 0x00007000ff0677ac */ /* 0x000e620008000a00 */
[----:B------:R-:W2:Y:S01]  /*0030*/  LDCU.64 UR8, c[0x0][0x358] ;  /* 0x00006b00ff0877ac */ /* 0x000ea20008000a00 */
[----:B0-----:R-:W-:-:S04]  /*0040*/  UIMAD.WIDE.U32 UR4, UR4, 0x200, URZ ;  /* 0x00000200040478a5 */ /* 0x001fc8000f8e00ff */
[----:B-1----:R-:W-:-:S04]  /*0050*/  UIADD3 UR6, UP0, UPT, -UR4, UR6, URZ ;  /* 0x0000000604067290 */ /* 0x002fc8000ff1e1ff */
[----:B------:R-:W-:Y:S02]  /*0060*/  UIADD3.X UR7, UPT, UPT, ~UR5, UR7, URZ, UP0, !UPT ;  /* 0x0000000705077290 */ /* 0x000fe400087fe5ff */
[----:B------:R-:W-:-:S04]  /*0070*/  UISETP.GE.U32.AND UP0, UPT, UR6, 0x200, UPT ;  /* 0x000002000600788c */ /* 0x000fc8000bf06070 */
[----:B------:R-:W-:-:S09]  /*0080*/  UISETP.GE.U32.AND.EX UP0, UPT, UR7, URZ, UPT, UP0 ;  /* 0x000000ff0700728c */ /* 0x000fd2000bf06100 */
[----:B--2---:R-:W-:Y:S05]  /*0090*/  BRA.U !UP0, `(.L_x_0) ;  /* 0x0000000108287547 */ /* 0x004fea000b800000 */
[----:B------:R-:W0:Y:S01]  /*00a0*/  S2R R0, SR_TID.X ;  /* 0x0000000000007919 */ /* 0x000e220000002100 */
[----:B------:R-:W1:Y:S01]  /*00b0*/  LDCU.64 UR6, c[0x0][0x388] ;  /* 0x00007100ff0677ac */ /* 0x000e620008000a00 */
[----:B------:R-:W2:Y:S01]  /*00c0*/  LDC R5, c[0x0][0x390] ;  /* 0x0000e400ff057b82 */ /* 0x000ea20000000800 */
[----:B0-----:R-:W-:-:S05]  /*00d0*/  IADD3 R0, P0, PT, R0, UR4, RZ ;  /* 0x0000000400007c10 */ /* 0x001fca000ff1e0ff */
[----:B------:R-:W-:Y:S01]  /*00e0*/  IMAD.X R3, RZ, RZ, UR5, P0 ;  /* 0x00000005ff037e24 */ /* 0x000fe200080e06ff */
[----:B-1----:R-:W-:-:S04]  /*00f0*/  LEA R2, P0, R0, UR6, 0x2 ;  /* 0x0000000600027c11 */ /* 0x002fc8000f8010ff */
[----:B------:R-:W-:-:S05]  /*0100*/  LEA.HI.X R3, R0, UR7, R3, 0x2, P0 ;  /* 0x0000000700037c11 */ /* 0x000fca00080f1403 */
[----:B--2---:R-:W-:Y:S04]  /*0110*/  STG.E desc[UR8][R2.64], R5 ;  /* 0x0000000502007986 */ /* 0x004fe8000c101908 */
[----:B------:R-:W-:Y:S01]  /*0120*/  STG.E desc[UR8][R2.64+0x400], R5 ;  /* 0x0004000502007986 */ /* 0x000fe2000c101908 */
[----:B------:R-:W-:Y:S05]  /*0130*/  EXIT ;  /* 0x000000000000794d */ /* 0x000fea0003800000 */
.L_x_0:
[----:B------:R-:W0:Y:S01]  /*0140*/  S2R R0, SR_TID.X ;  /* 0x0000000000007919 */ /* 0x000e220000002100 */
[----:B------:R-:W-:Y:S01]  /*0150*/  IMAD.U32 R2, RZ, RZ, UR7 ;  /* 0x00000007ff027e24 */ /* 0x000fe2000f8e00ff */
[----:B------:R-:W1:Y:S01]  /*0160*/  LDCU.64 UR10, c[0x0][0x388] ;  /* 0x00007100ff0a77ac */ /* 0x000e620008000a00 */
[----:B------:R-:W-:Y:S01]  /*0170*/  IMAD.U32 R4, RZ, RZ, UR7 ;  /* 0x00000007ff047e24 */ /* 0x000fe2000f8e00ff */
[----:B0-----:R-:W-:-:S04]  /*0180*/  ISETP.LT.U32.AND P0, PT, R0, UR6, PT ;  /* 0x0000000600007c0c */ /* 0x001fc8000bf01070 */
[----:B------:R-:W-:Y:S01]  /*0190*/  ISETP.GT.U32.AND.EX P0, PT, R2, RZ, PT, P0 ;  /* 0x000000ff0200720c */ /* 0x000fe20003f04100 */
[C---:B------:R-:W-:Y:S01]  /*01a0*/  VIADD R2, R0.reuse, 0x100 ;  /* 0x0000010000027836 */ /* 0x040fe20000000000 */
[----:B------:R-:W-:-:S04]  /*01b0*/  IADD3 R0, P2, PT, R0, UR4, RZ ;  /* 0x0000000400007c10 */ /* 0x000fc8000ff5e0ff */
[----:B------:R-:W-:Y:S01]  /*01c0*/  ISETP.LT.U32.AND P1, PT, R2, UR6, PT ;  /* 0x0000000602007c0c */ /* 0x000fe2000bf21070 */
[----:B------:R-:W-:Y:S01]  /*01d0*/  IMAD.X R3, RZ, RZ, UR5, P2 ;  /* 0x00000005ff037e24 */ /* 0x000fe200090e06ff */
[----:B-1----:R-:W-:Y:S02]  /*01e0*/  LEA R2, P2, R0, UR10, 0x2 ;  /* 0x0000000a00027c11 */ /* 0x002fe4000f8410ff */
[----:B------:R-:W-:Y:S02]  /*01f0*/  ISETP.GT.U32.AND.EX P1, PT, R4, RZ, PT, P1 ;  /* 0x000000ff0400720c */ /* 0x000fe40003f24110 */
[----:B------:R-:W-:Y:S01]  /*0200*/  LEA.HI.X R3, R0, UR11, R3, 0x2, P2 ;  /* 0x0000000b00037c11 */ /* 0x000fe200090f1403 */
[----:B------:R-:W0:Y:S04]  /*0210*/  @P0 LDC R5, c[0x0][0x390] ;  /* 0x0000e400ff050b82 */ /* 0x000e280000000800 */
[----:B0-----:R0:W-:Y:S06]  /*0220*/  @P0 STG.E desc[UR8][R2.64], R5 ;  /* 0x0000000502000986 */ /* 0x0011ec000c101908 */
[----:B------:R-:W-:Y:S05]  /*0230*/  @!P1 EXIT ;  /* 0x000000000000994d */ /* 0x000fea0003800000 */
[----:B0-----:R-:W0:Y:S02]  /*0240*/  LDC R5, c[0x0][0x390] ;  /* 0x0000e400ff057b82 */ /* 0x001e240000000800 */
[----:B0-----:R-:W-:Y:S01]  /*0250*/  STG.E desc[UR8][R2.64+0x400], R5 ;  /* 0x0004000502007986 */ /* 0x001fe2000c101908 */
[----:B------:R-:W-:Y:S05]  /*0260*/  EXIT ;  /* 0x000000000000794d */ /* 0x000fea0003800000 */
.L_x_1:
[----:B------:R-:W-:-:S00]  /*0270*/  BRA `(.L_x_1) ;  /* 0xfffffffc00fc7947 */ /* 0x000fc0000383ffff */
[----:B------:R-:W-:-:S00]  /*0280*/  NOP ;  /* 0x0000000000007918 */ /* 0x000fc00000000000 */
[----:B------:R-:W-:-:S00]  /*0290*/  NOP ;  /* 0x0000000000007918 */ /* 0x000fc00000000000 */
[----:B------:R-:W-:-:S00]  /*02a0*/  NOP ;  /* 0x0000000000007918 */ /* 0x000fc00000000000 */
[----:B------:R-:W-:-:S00]  /*02b0*/  NOP ;  /* 0x0000000000007918 */ /* 0x000fc00000000000 */
[----:B------:R-:W-:-:S00]  /*02c0*/  NOP ;  /* 0x0000000000007918 */ /* 0x000fc00000000000 */
[----:B------:R-:W-:-:S00]  /*02d0*/  NOP ;  /* 0x0000000000007918 */ /* 0x000fc00000000000 */
[----:B------:R-:W-:-:S00]  /*02e0*/  NOP ;  /* 0x0000000000007918 */ /* 0x000fc00000000000 */
[----:B------:R-:W-:-:S00]  /*02f0*/  NOP ;  /* 0x0000000000007918 */ /* 0x000fc00000000000 */
.L_x_8:


//--------------------- .text._ZN3cub18CUB_300001_SM_10006detail11EmptyKernelIvEEvv --------------------------
	.section	.text._ZN3cub18CUB_300001_SM_10006detail11EmptyKernelIvEEvv,"ax",@progbits
	.align	128
        .global         _ZN3cub18CUB_300001_SM_10006detail11EmptyKernelIvEEvv
        .type           _ZN3cub18CUB_300001_SM_10006detail11EmptyKernelIvEEvv,@function
        .size           _ZN3cub18CUB_300001_SM_10006detail11EmptyKernelIvEEvv,(.L_x_9 - _ZN3cub18CUB_300001_SM_10006detail11EmptyKernelIvEEvv)
        .other          _ZN3cub18CUB_300001_SM_10006detail11EmptyKernelIvEEvv,@"STO_CUDA_ENTRY STV_DEFAULT"
_ZN3cub18CUB_300001_SM_10006detail11EmptyKernelIvEEvv:
.text._ZN3cub18CUB_300001_SM_10006detail11EmptyKernelIvEEvv:
[----:B------:R-:W-:Y:S01]  /*0000*/  LDC R1, c[0x0][0x37c] ;  /* 0x0000df00ff017b82 */ /* 0x000fe20000000800 */
[----:B------:R-:W-:Y:S05]  /*0010*/  EXIT ;  /* 0x000000000000794d */ /* 0x000fea0003800000 */
.L_x_2:
        /* <DEDUP_REMOVED lines=14> */
.L_x_9:


//--------------------- .text._Z11matrix_multPf4dim3S_S0_S_S0_ --------------------------
	.section	.text._Z11matrix_multPf4dim3S_S0_S_S0_,"ax",@progbits
	.align	128
        .global         _Z11matrix_multPf4dim3S_S0_S_S0_
        .type           _Z11matrix_multPf4dim3S_S0_S_S0_,@function
        .size           _Z11matrix_multPf4dim3S_S0_S_S0_,(.L_x_10 - _Z11matrix_multPf4dim3S_S0_S_S0_)
        .other          _Z11matrix_multPf4dim3S_S0_S_S0_,@"STO_CUDA_ENTRY STV_DEFAULT"
_Z11matrix_multPf4dim3S_S0_S_S0_:
.text._Z11matrix_multPf4dim3S_S0_S_S0_:
[----:B------:R-:W-:Y:S01]  /*0000*/  LDC R1, c[0x0][0x37c] ;  /* 0x0000df00ff017b82 */ /* 0x000fe20000000800 */
[----:B------:R-:W0:Y:S07]  /*0010*/  S2R R4, SR_TID.X ;  /* 0x0000000000047919 */ /* 0x000e2e0000002100 */
[----:B------:R-:W1:Y:S01]  /*0020*/  S2UR UR4, SR_CTAID.X ;  /* 0x00000000000479c3 */ /* 0x000e620000002500 */
[----:B------:R-:W1:Y:S01]  /*0030*/  LDCU UR5, c[0x0][0x360] ;  /* 0x00006c00ff0577ac */ /* 0x000e620008000800 */
[----:B------:R-:W2:Y:S01]  /*0040*/  S2R R6, SR_TID.Y ;  /* 0x0000000000067919 */ /* 0x000ea20000002200 */
[----:B------:R-:W3:Y:S05]  /*0050*/  LDCU UR7, c[0x0][0x3a0] ;  /* 0x00007400ff0777ac */ /* 0x000eea0008000800 */
[----:B------:R-:W2:Y:S08]  /*0060*/  S2UR UR6, SR_CTAID.Y ;  /* 0x00000000000679c3 */ /* 0x000eb00000002600 */
[----:B------:R-:W2:Y:S08]  /*0070*/  LDC R3, c[0x0][0x364] ;  /* 0x0000d900ff037b82 */ /* 0x000eb00000000800 */
[----:B------:R-:W4:Y:S01]  /*0080*/  LDC R0, c[0x0][0x38c] ;  /* 0x0000e300ff007b82 */ /* 0x000f220000000800 */
[----:B-1----:R-:W-:-:S06]  /*0090*/  UIMAD UR4, UR4, UR5, URZ ;  /* 0x00000005040472a4 */ /* 0x002fcc000f8e02ff */
[----:B0-----:R-:W-:-:S04]  /*00a0*/  IADD3 R2, PT, PT, R4, UR4, RZ ;  /* 0x0000000404027c10 */ /* 0x001fc8000fffe0ff */
[----:B---3--:R-:W-:Y:S01]  /*00b0*/  ISETP.GT.U32.AND P0, PT, R2, UR7, PT ;  /* 0x0000000702007c0c */ /* 0x008fe2000bf04070 */
[----:B--2---:R-:W-:-:S05]  /*00c0*/  IMAD R3, R3, UR6, R6 ;  /* 0x0000000603037c24 */ /* 0x004fca000f8e0206 */
[----:B----4-:R-:W-:-:S13]  /*00d0*/  ISETP.GT.U32.OR P0, PT, R3, R0, P0 ;  /* 0x000000000300720c */ /* 0x010fda0000704470 */
[----:B------:R-:W-:Y:S05]  /*00e0*/  @P0 EXIT ;  /* 0x000000000000094d */ /* 0x000fea0003800000 */
[----:B------:R-:W-:Y:S01]  /*00f0*/  ISETP.NE.AND P0, PT, R0, RZ, PT ;  /* 0x000000ff0000720c */ /* 0x000fe20003f05270 */
[----:B------:R-:W0:Y:S01]  /*0100*/  LDCU.64 UR6, c[0x0][0x358] ;  /* 0x00006b00ff0677ac */ /* 0x000e220008000a00 */
[----:B------:R-:W-:-:S11]  /*0110*/  HFMA2 R25, -RZ, RZ, 0, 0 ;  /* 0x00000000ff197431 */ /* 0x000fd600000001ff */
[----:B------:R-:W-:Y:S05]  /*0120*/  @!P0 BRA `(.L_x_3) ;  /* 0x0000000800548947 */ /* 0x000fea0003800000 */
[C---:B------:R-:W-:Y:S02]  /*0130*/  ISETP.GE.U32.AND P1, PT, R0.reuse, 0x8, PT ;  /* 0x000000080000780c */ /* 0x040fe40003f26070 */
[----:B------:R-:W-:Y:S02]  /*0140*/  LOP3.LUT R5, R0, 0x7, RZ, 0xc0, !PT ;  /* 0x0000000700057812 */ /* 0x000fe400078ec0ff */
[----:B------:R-:W-:Y:S02]  /*0150*/  MOV R25, RZ ;  /* 0x000000ff00197202 */ /* 0x000fe40000000f00 */
[----:B------:R-:W-:Y:S02]  /*0160*/  ISETP.NE.AND P0, PT, R5, RZ, PT ;  /* 0x000000ff0500720c */ /* 0x000fe40003f05270 */
[----:B------:R-:W-:-:S05]  /*0170*/  MOV R7, RZ ;  /* 0x000000ff00077202 */ /* 0x000fca0000000f00 */
[----:B------:R-:W-:Y:S06]  /*0180*/  @!P1 BRA `(.L_x_4) ;  /* 0x0000000400289947 */ /* 0x000fec0003800000 */
[----:B------:R-:W1:Y:S01]  /*0190*/  LDC R9, c[0x0][0x3a4] ;  /* 0x0000e900ff097b82 */ /* 0x000e620000000800 */
[----:B------:R-:W-:Y:S01]  /*01a0*/  LOP3.LUT R7, R0, 0xfffffff8, RZ, 0xc0, !PT ;  /* 0xfffffff800077812 */ /* 0x000fe200078ec0ff */
[----:B------:R-:W-:Y:S01]  /*01b0*/  IMAD R6, R3, R0, 0x3 ;  /* 0x0000000303067424 */ /* 0x000fe200078e0200 */
[----:B------:R-:W-:Y:S02]  /*01c0*/  MOV R25, RZ ;  /* 0x000000ff00197202 */ /* 0x000fe40000000f00 */
[-C--:B------:R-:W-:Y:S02]  /*01d0*/  MOV R8, R2.reuse ;  /* 0x0000000200087202 */ /* 0x080fe40000000f00 */
[----:B------:R-:W-:Y:S02]  /*01e0*/  IADD3 R10, PT, PT, -R7, RZ, RZ ;  /* 0x000000ff070a7210 */ /* 0x000fe40007ffe1ff */
[C---:B-1----:R-:W-:Y:S01]  /*01f0*/  IADD3 R4, PT, PT, R9.reuse, UR4, R4 ;  /* 0x0000000409047c10 */ /* 0x042fe2000fffe004 */
[C-C-:B------:R-:W-:Y:S01]  /*0200*/  IMAD R11, R9.reuse, 0x3, R2.reuse ;  /* 0x00000003090b7824 */ /* 0x140fe200078e0202 */
[CC--:B------:R-:W-:Y:S01]  /*0210*/  LEA R12, R9.reuse, R2.reuse, 0x1 ;  /* 0x00000002090c7211 */ /* 0x0c0fe200078e08ff */
[C-C-:B------:R-:W-:Y:S01]  /*0220*/  IMAD R22, R9.reuse, 0x5, R2.reuse ;  /* 0x0000000509167824 */ /* 0x140fe200078e0202 */
[C---:B------:R-:W-:Y:S01]  /*0230*/  LEA R13, R9.reuse, R2, 0x2 ;  /* 0x00000002090d7211 */ /* 0x040fe200078e10ff */
[----:B------:R-:W-:-:S02]  /*0240*/  IMAD R23, R9, 0x6, R2 ;  /* 0x0000000609177824 */ /* 0x000fc400078e0202 */
[----:B------:R-:W-:-:S07]  /*0250*/  IMAD R24, R9, 0x7, R2 ;  /* 0x0000000709187824 */ /* 0x000fce00078e0202 */
.L_x_5:
[----:B------:R-:W1:Y:S01]  /*0260*/  LDC.64 R18, c[0x0][0x380] ;  /* 0x0000e000ff127b82 */ /* 0x000e620000000a00 */
[----:B------:R-:W-:-:S07]  /*0270*/  IADD3 R21, PT, PT, R6, -0x3, RZ ;  /* 0xfffffffd06157810 */ /* 0x000fce0007ffe0ff */
[----:B------:R-:W2:Y:S01]  /*0280*/  LDC.64 R14, c[0x0][0x398] ;  /* 0x0000e600ff0e7b82 */ /* 0x000ea20000000a00 */
[----:B-1----:R-:W-:-:S06]  /*0290*/  IMAD.WIDE.U32 R20, R21, 0x4, R18 ;  /* 0x0000000415147825 */ /* 0x002fcc00078e0012 */
[----:B0-----:R-:W3:Y:S01]  /*02a0*/  LDG.E R20, desc[UR6][R20.64] ;  /* 0x0000000614147981 */ /* 0x001ee2000c1e1900 */
[----:B--2---:R-:W-:-:S06]  /*02b0*/  IMAD.WIDE.U32 R16, R8, 0x4, R14 ;  /* 0x0000000408107825 */ /* 0x004fcc00078e000e */
[----:B------:R-:W3:Y:S01]  /*02c0*/  LDG.E R16, desc[UR6][R16.64] ;  /* 0x0000000610107981 */ /* 0x000ee2000c1e1900 */
[----:B------:R-:W-:Y:S01]  /*02d0*/  IADD3 R27, PT, PT, R6, -0x2, RZ ;  /* 0xfffffffe061b7810 */ /* 0x000fe20007ffe0ff */
[----:B------:R-:W-:-:S06]  /*02e0*/  IMAD.WIDE.U32 R28, R4, 0x4, R14 ;  /* 0x00000004041c7825 */ /* 0x000fcc00078e000e */
[----:B------:R-:W2:Y:S01]  /*02f0*/  LDG.E R28, desc[UR6][R28.64] ;  /* 0x000000061c1c7981 */ /* 0x000ea2000c1e1900 */
[----:B---3--:R-:W-:Y:S01]  /*0300*/  FFMA R25, R20, R16, R25 ;  /* 0x0000001014197223 */ /* 0x008fe20000000019 */
[----:B------:R-:W-:Y:S01]  /*0310*/  IMAD.WIDE.U32 R20, R27, 0x4, R18 ;  /* 0x000000041b147825 */ /* 0x000fe200078e0012 */
[----:B------:R-:W-:-:S05]  /*0320*/  IADD3 R27, PT, PT, R6, -0x1, RZ ;  /* 0xffffffff061b7810 */ /* 0x000fca0007ffe0ff */
[----:B------:R-:W-:Y:S01]  /*0330*/  IMAD.WIDE.U32 R26, R27, 0x4, R18 ;  /* 0x000000041b1a7825 */ /* 0x000fe200078e0012 */
[----:B------:R-:W2:Y:S04]  /*0340*/  LDG.E R20, desc[UR6][R20.64] ;  /* 0x0000000614147981 */ /* 0x000ea8000c1e1900 */
[----:B------:R0:W3:Y:S02]  /*0350*/  LDG.E R16, desc[UR6][R26.64] ;  /* 0x000000061a107981 */ /* 0x0000e4000c1e1900 */
[----:B0-----:R-:W-:-:S05]  /*0360*/  IMAD.WIDE.U32 R26, R12, 0x4, R14 ;  /* 0x000000040c1a7825 */ /* 0x001fca00078e000e */
[----:B------:R-:W3:Y:S01]  /*0370*/  LDG.E R17, desc[UR6][R26.64] ;  /* 0x000000061a117981 */ /* 0x000ee2000c1e1900 */
[----:B------:R-:W-:Y:S01]  /*0380*/  IADD3 R21, PT, PT, R6, 0x1, RZ ;  /* 0x0000000106157810 */ /* 0x000fe20007ffe0ff */
[----:B--2---:R-:W-:-:S04]  /*0390*/  FFMA R25, R20, R28, R25 ;  /* 0x0000001c14197223 */ /* 0x004fc80000000019 */
[----:B---3--:R-:W-:Y:S01]  /*03a0*/  FFMA R25, R16, R17, R25 ;  /* 0x0000001110197223 */ /* 0x008fe20000000019 */
[----:B------:R-:W-:-:S05]  /*03b0*/  IMAD.WIDE.U32 R16, R6, 0x4, R18 ;  /* 0x0000000406107825 */ /* 0x000fca00078e0012 */
[----:B------:R0:W2:Y:S02]  /*03c0*/  LDG.E R28, desc[UR6][R16.64] ;  /* 0x00000006101c7981 */ /* 0x0000a4000c1e1900 */
[----:B0-----:R-:W-:-:S04]  /*03d0*/  IMAD.WIDE.U32 R16, R21, 0x4, R18 ;  /* 0x0000000415107825 */ /* 0x001fc800078e0012 */
[--C-:B------:R-:W-:Y:S02]  /*03e0*/  IMAD.WIDE.U32 R20, R11, 0x4, R14.reuse ;  /* 0x000000040b147825 */ /* 0x100fe400078e000e */
[----:B------:R-:W3:Y:S04]  /*03f0*/  LDG.E R16, desc[UR6][R16.64] ;  /* 0x0000000610107981 */ /* 0x000ee8000c1e1900 */
[----:B------:R0:W2:Y:S02]  /*0400*/  LDG.E R29, desc[UR6][R20.64] ;  /* 0x00000006141d7981 */ /* 0x0000a4000c1e1900 */
[----:B0-----:R-:W-:-:S05]  /*0410*/  IMAD.WIDE.U32 R20, R13, 0x4, R14 ;  /* 0x000000040d147825 */ /* 0x001fca00078e000e */
[----:B------:R0:W3:Y:S01]  /*0420*/  LDG.E R26, desc[UR6][R20.64] ;  /* 0x00000006141a7981 */ /* 0x0000e2000c1e1900 */
[C---:B------:R-:W-:Y:S02]  /*0430*/  IADD3 R27, PT, PT, R6.reuse, 0x3, RZ ;  /* 0x00000003061b7810 */ /* 0x040fe40007ffe0ff */
[----:B0-----:R-:W-:Y:S01]  /*0440*/  IADD3 R21, PT, PT, R6, 0x4, RZ ;  /* 0x0000000406157810 */ /* 0x001fe20007ffe0ff */
[----:B--2---:R-:W-:Y:S01]  /*0450*/  FFMA R25, R28, R29, R25 ;  /* 0x0000001d1c197223 */ /* 0x004fe20000000019 */
[----:B------:R-:W-:-:S05]  /*0460*/  IADD3 R29, PT, PT, R6, 0x2, RZ ;  /* 0x00000002061d7810 */ /* 0x000fca0007ffe0ff */
[----:B------:R-:W-:-:S06]  /*0470*/  IMAD.WIDE.U32 R28, R29, 0x4, R18 ;  /* 0x000000041d1c7825 */ /* 0x000fcc00078e0012 */
[----:B------:R-:W2:Y:S01]  /*0480*/  LDG.E R28, desc[UR6][R28.64] ;  /* 0x000000061c1c7981 */ /* 0x000ea2000c1e1900 */
[----:B---3--:R-:W-:Y:S01]  /*0490*/  FFMA R25, R16, R26, R25 ;  /* 0x0000001a10197223 */ /* 0x008fe20000000019 */
[----:B------:R-:W-:-:S04]  /*04a0*/  IMAD.WIDE.U32 R16, R22, 0x4, R14 ;  /* 0x0000000416107825 */ /* 0x000fc800078e000e */
[--C-:B------:R-:W-:Y:S02]  /*04b0*/  IMAD.WIDE.U32 R26, R27, 0x4, R18.reuse ;  /* 0x000000041b1a7825 */ /* 0x100fe400078e0012 */
[----:B------:R-:W2:Y:S02]  /*04c0*/  LDG.E R16, desc[UR6][R16.64] ;  /* 0x0000000610107981 */ /* 0x000ea4000c1e1900 */
[----:B------:R-:W-:Y:S02]  /*04d0*/  IMAD.WIDE.U32 R18, R21, 0x4, R18 ;  /* 0x0000000415127825 */ /* 0x000fe400078e0012 */
[----:B------:R-:W3:Y:S02]  /*04e0*/  LDG.E R26, desc[UR6][R26.64] ;  /* 0x000000061a1a7981 */ /* 0x000ee4000c1e1900 */
[--C-:B------:R-:W-:Y:S02]  /*04f0*/  IMAD.WIDE.U32 R20, R23, 0x4, R14.reuse ;  /* 0x0000000417147825 */ /* 0x100fe400078e000e */
[----:B------:R-:W4:Y:S02]  /*0500*/  LDG.E R18, desc[UR6][R18.64] ;  /* 0x0000000612127981 */ /* 0x000f24000c1e1900 */
[----:B------:R-:W-:-:S02]  /*0510*/  IMAD.WIDE.U32 R14, R24, 0x4, R14 ;  /* 0x00000004180e7825 */ /* 0x000fc400078e000e */
[----:B------:R-:W3:Y:S04]  /*0520*/  LDG.E R21, desc[UR6][R20.64] ;  /* 0x0000000614157981 */ /* 0x000ee8000c1e1900 */
[----:B------:R-:W4:Y:S01]  /*0530*/  LDG.E R14, desc[UR6][R14.64] ;  /* 0x000000060e0e7981 */ /* 0x000f22000c1e1900 */
[----:B------:R-:W-:-:S04]  /*0540*/  IADD3 R10, PT, PT, R10, 0x8, RZ ;  /* 0x000000080a0a7810 */ /* 0x000fc80007ffe0ff */
[----:B------:R-:W-:Y:S02]  /*0550*/  ISETP.NE.AND P1, PT, R10, RZ, PT ;  /* 0x000000ff0a00720c */ /* 0x000fe40003f25270 */
[----:B------:R-:W-:Y:S02]  /*0560*/  IADD3 R6, PT, PT, R6, 0x8, RZ ;  /* 0x0000000806067810 */ /* 0x000fe40007ffe0ff */
[C---:B------:R-:W-:Y:S02]  /*0570*/  LEA R4, R9.reuse, R4, 0x3 ;  /* 0x0000000409047211 */ /* 0x040fe400078e18ff */
[C---:B------:R-:W-:Y:S02]  /*0580*/  LEA R12, R9.reuse, R12, 0x3 ;  /* 0x0000000c090c7211 */ /* 0x040fe400078e18ff */
[C---:B------:R-:W-:Y:S02]  /*0590*/  LEA R11, R9.reuse, R11, 0x3 ;  /* 0x0000000b090b7211 */ /* 0x040fe400078e18ff */
[----:B------:R-:W-:-:S02]  /*05a0*/  LEA R13, R9, R13, 0x3 ;  /* 0x0000000d090d7211 */ /* 0x000fc400078e18ff */
[C---:B------:R-:W-:Y:S02]  /*05b0*/  LEA R22, R9.reuse, R22, 0x3 ;  /* 0x0000001609167211 */ /* 0x040fe400078e18ff */
[C---:B------:R-:W-:Y:S02]  /*05c0*/  LEA R23, R9.reuse, R23, 0x3 ;  /* 0x0000001709177211 */ /* 0x040fe400078e18ff */
[C---:B------:R-:W-:Y:S02]  /*05d0*/  LEA R24, R9.reuse, R24, 0x3 ;  /* 0x0000001809187211 */ /* 0x040fe400078e18ff */
[----:B------:R-:W-:Y:S01]  /*05e0*/  LEA R8, R9, R8, 0x3 ;  /* 0x0000000809087211 */ /* 0x000fe200078e18ff */
[----:B--2---:R-:W-:-:S04]  /*05f0*/  FFMA R25, R28, R16, R25 ;  /* 0x000000101c197223 */ /* 0x004fc80000000019 */
[----:B---3--:R-:W-:-:S04]  /*0600*/  FFMA R25, R26, R21, R25 ;  /* 0x000000151a197223 */ /* 0x008fc80000000019 */
[----:B----4-:R-:W-:Y:S01]  /*0610*/  FFMA R25, R18, R14, R25 ;  /* 0x0000000e12197223 */ /* 0x010fe20000000019 */
[----:B------:R-:W-:Y:S06]  /*0620*/  @P1 BRA `(.L_x_5) ;  /* 0xfffffffc000c1947 */ /* 0x000fec000383ffff */
.L_x_4:
[----:B------:R-:W-:Y:S05]  /*0630*/  @!P0 BRA `(.L_x_3) ;  /* 0x0000000400108947 */ /* 0x000fea0003800000 */
[----:B------:R-:W-:Y:S02]  /*0640*/  ISETP.GE.U32.AND P0, PT, R5, 0x4, PT ;  /* 0x000000040500780c */ /* 0x000fe40003f06070 */
[----:B------:R-:W-:-:S04]  /*0650*/  LOP3.LUT R20, R0, 0x3, RZ, 0xc0, !PT ;  /* 0x0000000300147812 */ /* 0x000fc800078ec0ff */
[----:B------:R-:W-:-:S07]  /*0660*/  ISETP.NE.AND P1, PT, R20, RZ, PT ;  /* 0x000000ff1400720c */ /* 0x000fce0003f25270 */
[----:B------:R-:W-:Y:S06]  /*0670*/  @!P0 BRA `(.L_x_6) ;  /* 0x0000000000808947 */ /* 0x000fec0003800000 */
[----:B------:R-:W1:Y:S01]  /*0680*/  LDC.64 R4, c[0x0][0x398] ;  /* 0x0000e600ff047b82 */ /* 0x000e620000000a00 */
[----:B------:R-:W2:Y:S01]  /*0690*/  LDCU UR5, c[0x0][0x3a4] ;  /* 0x00007480ff0577ac */ /* 0x000ea20008000800 */
[----:B------:R-:W-:-:S05]  /*06a0*/  IMAD R11, R3, R0, R7 ;  /* 0x00000000030b7224 */ /* 0x000fca00078e0207 */
[C---:B------:R-:W-:Y:S01]  /*06b0*/  IADD3 R19, PT, PT, R11.reuse, 0x1, RZ ;  /* 0x000000010b137810 */ /* 0x040fe20007ffe0ff */
[----:B------:R-:W3:Y:S01]  /*06c0*/  LDC.64 R8, c[0x0][0x380] ;  /* 0x0000e000ff087b82 */ /* 0x000ee20000000a00 */
[----:B------:R-:W-:Y:S01]  /*06d0*/  IADD3 R21, PT, PT, R11, 0x2, RZ ;  /* 0x000000020b157810 */ /* 0x000fe20007ffe0ff */
[----:B--2---:R-:W-:-:S04]  /*06e0*/  IMAD R13, R7, UR5, R2 ;  /* 0x00000005070d7c24 */ /* 0x004fc8000f8e0202 */
[C---:B-1----:R-:W-:Y:S01]  /*06f0*/  IMAD.WIDE.U32 R16, R13.reuse, 0x4, R4 ;  /* 0x000000040d107825 */ /* 0x042fe200078e0004 */
[----:B------:R-:W-:-:S04]  /*0700*/  IADD3 R13, PT, PT, R13, UR5, RZ ;  /* 0x000000050d0d7c10 */ /* 0x000fc8000fffe0ff */
[----:B------:R-:W-:Y:S01]  /*0710*/  IADD3 R27, PT, PT, R13, UR5, RZ ;  /* 0x000000050d1b7c10 */ /* 0x000fe2000fffe0ff */
[--C-:B---3--:R-:W-:Y:S01]  /*0720*/  IMAD.WIDE.U32 R22, R11, 0x4, R8.reuse ;  /* 0x000000040b167825 */ /* 0x108fe200078e0008 */
[----:B0-----:R-:W2:Y:S03]  /*0730*/  LDG.E R16, desc[UR6][R16.64] ;  /* 0x0000000610107981 */ /* 0x001ea6000c1e1900 */
[----:B------:R-:W-:Y:S01]  /*0740*/  IMAD.WIDE.U32 R18, R19, 0x4, R8 ;  /* 0x0000000413127825 */ /* 0x000fe200078e0008 */
[----:B------:R-:W2:Y:S03]  /*0750*/  LDG.E R6, desc[UR6][R22.64] ;  /* 0x0000000616067981 */ /* 0x000ea6000c1e1900 */
[----:B------:R-:W-:Y:S01]  /*0760*/  IMAD.WIDE.U32 R14, R13, 0x4, R4 ;  /* 0x000000040d0e7825 */ /* 0x000fe200078e0004 */
[----:B------:R-:W-:Y:S01]  /*0770*/  IADD3 R29, PT, PT, R11, 0x3, RZ ;  /* 0x000000030b1d7810 */ /* 0x000fe20007ffe0ff */
[----:B------:R-:W3:Y:S02]  /*0780*/  LDG.E R18, desc[UR6][R18.64] ;  /* 0x0000000612127981 */ /* 0x000ee4000c1e1900 */
[----:B------:R-:W-:Y:S01]  /*0790*/  IMAD.WIDE.U32 R12, R21, 0x4, R8 ;  /* 0x00000004150c7825 */ /* 0x000fe200078e0008 */
[C---:B------:R-:W-:Y:S01]  /*07a0*/  IADD3 R21, PT, PT, R27.reuse, UR5, RZ ;  /* 0x000000051b157c10 */ /* 0x040fe2000fffe0ff */
[----:B------:R-:W3:Y:S02]  /*07b0*/  LDG.E R14, desc[UR6][R14.64] ;  /* 0x000000060e0e7981 */ /* 0x000ee4000c1e1900 */
[----:B------:R-:W-:-:S02]  /*07c0*/  IMAD.WIDE.U32 R10, R27, 0x4, R4 ;  /* 0x000000041b0a7825 */ /* 0x000fc400078e0004 */
[----:B------:R-:W4:Y:S02]  /*07d0*/  LDG.E R13, desc[UR6][R12.64] ;  /* 0x000000060c0d7981 */ /* 0x000f24000c1e1900 */
[----:B------:R-:W-:Y:S02]  /*07e0*/  IMAD.WIDE.U32 R8, R29, 0x4, R8 ;  /* 0x000000041d087825 */ /* 0x000fe400078e0008 */
[----:B------:R-:W4:Y:S02]  /*07f0*/  LDG.E R10, desc[UR6][R10.64] ;  /* 0x000000060a0a7981 */ /* 0x000f24000c1e1900 */
[----:B------:R-:W-:Y:S02]  /*0800*/  IMAD.WIDE.U32 R4, R21, 0x4, R4 ;  /* 0x0000000415047825 */ /* 0x000fe400078e0004 */
[----:B------:R-:W5:Y:S04]  /*0810*/  LDG.E R9, desc[UR6][R8.64] ;  /* 0x0000000608097981 */ /* 0x000f68000c1e1900 */
[----:B------:R-:W5:Y:S01]  /*0820*/  LDG.E R4, desc[UR6][R4.64] ;  /* 0x0000000604047981 */ /* 0x000f62000c1e1900 */
[----:B------:R-:W-:Y:S01]  /*0830*/  IADD3 R7, PT, PT, R7, 0x4, RZ ;  /* 0x0000000407077810 */ /* 0x000fe20007ffe0ff */
[----:B--2---:R-:W-:-:S04]  /*0840*/  FFMA R25, R6, R16, R25 ;  /* 0x0000001006197223 */ /* 0x004fc80000000019 */
[----:B---3--:R-:W-:-:S04]  /*0850*/  FFMA R18, R18, R14, R25 ;  /* 0x0000000e12127223 */ /* 0x008fc80000000019 */
[----:B----4-:R-:W-:-:S04]  /*0860*/  FFMA R18, R13, R10, R18 ;  /* 0x0000000a0d127223 */ /* 0x010fc80000000012 */
[----:B-----5:R-:W-:-:S07]  /*0870*/  FFMA R25, R9, R4, R18 ;  /* 0x0000000409197223 */ /* 0x020fce0000000012 */
.L_x_6:
[----:B------:R-:W-:Y:S05]  /*0880*/  @!P1 BRA `(.L_x_3) ;  /* 0x00000000007c9947 */ /* 0x000fea0003800000 */
[----:B------:R-:W-:Y:S02]  /*0890*/  ISETP.NE.AND P0, PT, R20, 0x1, PT ;  /* 0x000000011400780c */ /* 0x000fe40003f05270 */
[----:B------:R-:W-:-:S04]  /*08a0*/  LOP3.LUT R4, R0, 0x1, RZ, 0xc0, !PT ;  /* 0x0000000100047812 */ /* 0x000fc800078ec0ff */
[----:B------:R-:W-:-:S07]  /*08b0*/  ISETP.NE.U32.AND P1, PT, R4, 0x1, PT ;  /* 0x000000010400780c */ /* 0x000fce0003f25070 */
[----:B------:R-:W1:Y:S01]  /*08c0*/  @P0 LDC R6, c[0x0][0x3a4] ;  /* 0x0000e900ff060b82 */ /* 0x000e620000000800 */
[----:B------:R-:W-:-:S07]  /*08d0*/  @P0 IMAD R13, R3, R0, R7 ;  /* 0x00000000030d0224 */ /* 0x000fce00078e0207 */
[----:B------:R-:W2:Y:S08]  /*08e0*/  @P0 LDC.64 R14, c[0x0][0x398] ;  /* 0x0000e600ff0e0b82 */ /* 0x000eb00000000a00 */
[----:B------:R-:W3:Y:S08]  /*08f0*/  @P0 LDC.64 R10, c[0x0][0x380] ;  /* 0x0000e000ff0a0b82 */ /* 0x000ef00000000a00 */
[----:B------:R-:W4:Y:S01]  /*0900*/  @!P1 LDC R18, c[0x0][0x3a4] ;  /* 0x0000e900ff129b82 */ /* 0x000f220000000800 */
[C---:B-1----:R-:W-:Y:S01]  /*0910*/  @P0 IMAD R19, R7.reuse, R6, R2 ;  /* 0x0000000607130224 */ /* 0x042fe200078e0202 */
[----:B------:R-:W-:-:S04]  /*0920*/  @P0 IADD3 R7, PT, PT, R7, 0x2, RZ ;  /* 0x0000000207070810 */ /* 0x000fc80007ffe0ff */
[C---:B------:R-:W-:Y:S02]  /*0930*/  @P0 IADD3 R21, PT, PT, R19.reuse, R6, RZ ;  /* 0x0000000613150210 */ /* 0x040fe40007ffe0ff */
[----:B------:R-:W1:Y:S01]  /*0940*/  @!P1 LDC.64 R8, c[0x0][0x380] ;  /* 0x0000e000ff089b82 */ /* 0x000e620000000a00 */
[----:B--2---:R-:W-:Y:S01]  /*0950*/  @P0 IMAD.WIDE.U32 R16, R19, 0x4, R14 ;  /* 0x0000000413100825 */ /* 0x004fe200078e000e */
[----:B------:R-:W-:-:S06]  /*0960*/  @P0 IADD3 R19, PT, PT, R13, 0x1, RZ ;  /* 0x000000010d130810 */ /* 0x000fcc0007ffe0ff */
[----:B------:R-:W2:Y:S01]  /*0970*/  @!P1 LDC.64 R4, c[0x0][0x398] ;  /* 0x0000e600ff049b82 */ /* 0x000ea20000000a00 */
[--C-:B---3--:R-:W-:Y:S01]  /*0980*/  @P0 IMAD.WIDE.U32 R12, R13, 0x4, R10.reuse ;  /* 0x000000040d0c0825 */ /* 0x108fe200078e000a */
[----:B0-----:R-:W3:Y:S03]  /*0990*/  @P0 LDG.E R6, desc[UR6][R16.64] ;  /* 0x0000000610060981 */ /* 0x001ee6000c1e1900 */
[----:B------:R-:W-:Y:S02]  /*09a0*/  @P0 IMAD.WIDE.U32 R10, R19, 0x4, R10 ;  /* 0x00000004130a0825 */ /* 0x000fe400078e000a */
[----:B------:R-:W3:Y:S02]  /*09b0*/  @P0 LDG.E R12, desc[UR6][R12.64] ;  /* 0x000000060c0c0981 */ /* 0x000ee4000c1e1900 */
[----:B------:R-:W-:Y:S02]  /*09c0*/  @!P1 IMAD R19, R3, R0, R7 ;  /* 0x0000000003139224 */ /* 0x000fe400078e0207 */
[----:B------:R-:W-:Y:S01]  /*09d0*/  @P0 IMAD.WIDE.U32 R14, R21, 0x4, R14 ;  /* 0x00000004150e0825 */ /* 0x000fe200078e000e */
[----:B------:R-:W5:Y:S03]  /*09e0*/  @P0 LDG.E R11, desc[UR6][R10.64] ;  /* 0x000000060a0b0981 */ /* 0x000f66000c1e1900 */
[----:B----4-:R-:W-:-:S02]  /*09f0*/  @!P1 IMAD R7, R7, R18, R2 ;  /* 0x0000001207079224 */ /* 0x010fc400078e0202 */
[----:B-1----:R-:W-:Y:S01]  /*0a00*/  @!P1 IMAD.WIDE.U32 R8, R19, 0x4, R8 ;  /* 0x0000000413089825 */ /* 0x002fe200078e0008 */
[----:B------:R-:W5:Y:S05]  /*0a10*/  @P0 LDG.E R14, desc[UR6][R14.64] ;  /* 0x000000060e0e0981 */ /* 0x000f6a000c1e1900 */
[----:B------:R-:W4:Y:S01]  /*0a20*/  @!P1 LDG.E R8, desc[UR6][R8.64] ;  /* 0x0000000608089981 */ /* 0x000f22000c1e1900 */
[----:B--2---:R-:W-:-:S06]  /*0a30*/  @!P1 IMAD.WIDE.U32 R4, R7, 0x4, R4 ;  /* 0x0000000407049825 */ /* 0x004fcc00078e0004 */
[----:B------:R-:W4:Y:S01]  /*0a40*/  @!P1 LDG.E R4, desc[UR6][R4.64] ;  /* 0x0000000604049981 */ /* 0x000f22000c1e1900 */
[----:B---3--:R-:W-:-:S04]  /*0a50*/  @P0 FFMA R6, R12, R6, R25 ;  /* 0x000000060c060223 */ /* 0x008fc80000000019 */
[----:B-----5:R-:W-:-:S04]  /*0a60*/  @P0 FFMA R25, R11, R14, R6 ;  /* 0x0000000e0b190223 */ /* 0x020fc80000000006 */
[----:B----4-:R-:W-:-:S07]  /*0a70*/  @!P1 FFMA R25, R8, R4, R25 ;  /* 0x0000000408199223 */ /* 0x010fce0000000019 */
.L_x_3:
[----:B------:R-:W1:Y:S01]  /*0a80*/  LDC.64 R4, c[0x0][0x3b0] ;  /* 0x0000ec00ff047b82 */ /* 0x000e620000000a00 */
[----:B------:R-:W2:Y:S02]  /*0a90*/  LDCU UR5, c[0x0][0x3bc] ;  /* 0x00007780ff0577ac */ /* 0x000ea40008000800 */
[----:B--2---:R-:W-:-:S04]  /*0aa0*/  IMAD R3, R3, UR5, R2 ;  /* 0x0000000503037c24 */ /* 0x004fc8000f8e0202 */
[----:B-1----:R-:W-:-:S05]  /*0ab0*/  IMAD.WIDE.U32 R2, R3, 0x4, R4 ;  /* 0x0000000403027825 */ /* 0x002fca00078e0004 */
[----:B0-----:R-:W-:Y:S01]  /*0ac0*/  STG.E desc[UR6][R2.64], R25 ;  /* 0x0000001902007986 */ /* 0x001fe2000c101906 */
[----:B------:R-:W-:Y:S05]  /*0ad0*/  EXIT ;  /* 0x000000000000794d */ /* 0x000fea0003800000 */
.L_x_7:
        /* <DEDUP_REMOVED lines=10> */
.L_x_10:


//--------------------- .nv.shared.reserved.0     --------------------------
	.section	.nv.shared.reserved.0,"aw",@nobits
	.weak		__nv_reservedSMEM_offset_0_alias
	.size		__nv_reservedSMEM_offset_0_alias, 0, 64
	.other		__nv_reservedSMEM_offset_0_alias,@"STO_CUDA_RESERVED_SHARED STV_DEFAULT"
__nv_reservedSMEM_offset_0_alias:
	.zero		0
	.zero		64


//--------------------- .nv.global                --------------------------
	.section	.nv.global,"aw",@nobits
.nv.global:
	.type		_ZN34_INTERNAL_f1618c28_4_k_cu_e8eb4a146thrust24THRUST_300001_SM_1000_NS3seqE,@object
	.size		_ZN34_INTERNAL_f1618c28_4_k_cu_e8eb4a146thrust24THRUST_300001_SM_1000_NS3seqE,(_ZN34_INTERNAL_f1618c28_4_k_cu_e8eb4a144cuda3std3__48in_placeE - _ZN34_INTERNAL_f1618c28_4_k_cu_e8eb4a146thrust24THRUST_300001_SM_1000_NS3seqE)
_ZN34_INTERNAL_f1618c28_4_k_cu_e8eb4a146thrust24THRUST_300001_SM_1000_NS3seqE:
	.zero		1
	.type		_ZN34_INTERNAL_f1618c28_4_k_cu_e8eb4a144cuda3std3__48in_placeE,@object
	.size		_ZN34_INTERNAL_f1618c28_4_k_cu_e8eb4a144cuda3std3__48in_placeE,(_ZN34_INTERNAL_f1618c28_4_k_cu_e8eb4a144cuda3std6ranges3__45__cpo4sizeE - _ZN34_INTERNAL_f1618c28_4_k_cu_e8eb4a144cuda3std3__48in_placeE)
_ZN34_INTERNAL_f1618c28_4_k_cu_e8eb4a144cuda3std3__48in_placeE:
	.zero		1
	.type		_ZN34_INTERNAL_f1618c28_4_k_cu_e8eb4a144cuda3std6ranges3__45__cpo4sizeE,@object
	.size		_ZN34_INTERNAL_f1618c28_4_k_cu_e8eb4a144cuda3std6ranges3__45__cpo4sizeE,(_ZN34_INTERNAL_f1618c28_4_k_cu_e8eb4a146thrust24THRUST_300001_SM_1000_NS12placeholders2_3E - _ZN34_INTERNAL_f1618c28_4_k_cu_e8eb4a144cuda3std6ranges3__45__cpo4sizeE)
_ZN34_INTERNAL_f1618c28_4_k_cu_e8eb4a144cuda3std6ranges3__45__cpo4sizeE:
	.zero		1
	.type		_ZN34_INTERNAL_f1618c28_4_k_cu_e8eb4a146thrust24THRUST_300001_SM_1000_NS12placeholders2_3E,@object
	.size		_ZN34_INTERNAL_f1618c28_4_k_cu_e8eb4a146thrust24THRUST_300001_SM_1000_NS12placeholders2_3E,(_ZN34_INTERNAL_f1618c28_4_k_cu_e8eb4a144cuda3std3__45__cpo6cbeginE - _ZN34_INTERNAL_f1618c28_4_k_cu_e8eb4a146thrust24THRUST_300001_SM_1000_NS12placeholders2_3E)
_ZN34_INTERNAL_f1618c28_4_k_cu_e8eb4a146thrust24THRUST_300001_SM_1000_NS12placeholders2_3E:
	.zero		1
	.type		_ZN34_INTERNAL_f1618c28_4_k_cu_e8eb4a144cuda3std3__45__cpo6cbeginE,@object
	.size		_ZN34_INTERNAL_f1618c28_4_k_cu_e8eb4a144cuda3std3__45__cpo6cbeginE,(_ZN34_INTERNAL_f1618c28_4_k_cu_e8eb4a144cuda3std6ranges3__45__cpo6cbeginE - _ZN34_INTERNAL_f1618c28_4_k_cu_e8eb4a144cuda3std3__45__cpo6cbeginE)
_ZN34_INTERNAL_f1618c28_4_k_cu_e8eb4a144cuda3std3__45__cpo6cbeginE:
	.zero		1
	.type		_ZN34_INTERNAL_f1618c28_4_k_cu_e8eb4a144cuda3std6ranges3__45__cpo6cbeginE,@object
	.size		_ZN34_INTERNAL_f1618c28_4_k_cu_e8eb4a144cuda3std6ranges3__45__cpo6cbeginE,(_ZN34_INTERNAL_f1618c28_4_k_cu_e8eb4a146thrust24THRUST_300001_SM_1000_NS12placeholders2_7E - _ZN34_INTERNAL_f1618c28_4_k_cu_e8eb4a144cuda3std6ranges3__45__cpo6cbeginE)
_ZN34_INTERNAL_f1618c28_4_k_cu_e8eb4a144cuda3std6ranges3__45__cpo6cbeginE:
	.zero		1
	.type		_ZN34_INTERNAL_f1618c28_4_k_cu_e8eb4a146thrust24THRUST_300001_SM_1000_NS12placeholders2_7E,@object
	.size		_ZN34_INTERNAL_f1618c28_4_k_cu_e8eb4a146thrust24THRUST_300001_SM_1000_NS12placeholders2_7E,(_ZN34_INTERNAL_f1618c28_4_k_cu_e8eb4a144cuda3std3__45__cpo7crbeginE - _ZN34_INTERNAL_f1618c28_4_k_cu_e8eb4a146thrust24THRUST_300001_SM_1000_NS12placeholders2_7E)
_ZN34_INTERNAL_f1618c28_4_k_cu_e8eb4a146thrust24THRUST_300001_SM_1000_NS12placeholders2_7E:
	.zero		1
	.type		_ZN34_INTERNAL_f1618c28_4_k_cu_e8eb4a144cuda3std3__45__cpo7crbeginE,@object
	.size		_ZN34_INTERNAL_f1618c28_4_k_cu_e8eb4a144cuda3std3__45__cpo7crbeginE,(_ZN34_INTERNAL_f1618c28_4_k_cu_e8eb4a144cuda3std6ranges3__45__cpo4nextE - _ZN34_INTERNAL_f1618c28_4_k_cu_e8eb4a144cuda3std3__45__cpo7crbeginE)
_ZN34_INTERNAL_f1618c28_4_k_cu_e8eb4a144cuda3std3__45__cpo7crbeginE:
	.zero		1
	.type		_ZN34_INTERNAL_f1618c28_4_k_cu_e8eb4a144cuda3std6ranges3__45__cpo4nextE,@object
	.size		_ZN34_INTERNAL_f1618c28_4_k_cu_e8eb4a144cuda3std6ranges3__45__cpo4nextE,(_ZN34_INTERNAL_f1618c28_4_k_cu_e8eb4a144cuda3std6ranges3__45__cpo4swapE - _ZN34_INTERNAL_f1618c28_4_k_cu_e8eb4a144cuda3std6ranges3__45__cpo4nextE)
_ZN34_INTERNAL_f1618c28_4_k_cu_e8eb4a144cuda3std6ranges3__45__cpo4nextE:
	.zero		1
	.type		_ZN34_INTERNAL_f1618c28_4_k_cu_e8eb4a144cuda3std6ranges3__45__cpo4swapE,@object
	.size		_ZN34_INTERNAL_f1618c28_4_k_cu_e8eb4a144cuda3std6ranges3__45__cpo4swapE,(_ZN34_INTERNAL_f1618c28_4_k_cu_e8eb4a146thrust24THRUST_300001_SM_1000_NS8cuda_cub10par_nosyncE - _ZN34_INTERNAL_f1618c28_4_k_cu_e8eb4a144cuda3std6ranges3__45__cpo4swapE)
_ZN34_INTERNAL_f1618c28_4_k_cu_e8eb4a144cuda3std6ranges3__45__cpo4swapE:
	.zero		1
	.type		_ZN34_INTERNAL_f1618c28_4_k_cu_e8eb4a146thrust24THRUST_300001_SM_1000_NS8cuda_cub10par_nosyncE,@object
	.size		_ZN34_INTERNAL_f1618c28_4_k_cu_e8eb4a146thrust24THRUST_300001_SM_1000_NS8cuda_cub10par_nosyncE,(_ZN34_INTERNAL_f1618c28_4_k_cu_e8eb4a146thrust24THRUST_300001_SM_1000_NS12placeholders2_9E - _ZN34_INTERNAL_f1618c28_4_k_cu_e8eb4a146thrust24THRUST_300001_SM_1000_NS8cuda_cub10par_nosyncE)
_ZN34_INTERNAL_f1618c28_4_k_cu_e8eb4a146thrust24THRUST_300001_SM_1000_NS8cuda_cub10par_nosyncE:
	.zero		1
	.type		_ZN34_INTERNAL_f1618c28_4_k_cu_e8eb4a146thrust24THRUST_300001_SM_1000_NS12placeholders2_9E,@object
	.size		_ZN34_INTERNAL_f1618c28_4_k_cu_e8eb4a146thrust24THRUST_300001_SM_1000_NS12placeholders2_9E,(_ZN34_INTERNAL_f1618c28_4_k_cu_e8eb4a144cuda3std3__436_GLOBAL__N__f1618c28_4_k_cu_e8eb4a146ignoreE - _ZN34_INTERNAL_f1618c28_4_k_cu_e8eb4a146thrust24THRUST_300001_SM_1000_NS12placeholders2_9E)
_ZN34_INTERNAL_f1618c28_4_k_cu_e8eb4a146thrust24THRUST_300001_SM_1000_NS12placeholders2_9E:
	.zero		1
	.type		_ZN34_INTERNAL_f1618c28_4_k_cu_e8eb4a144cuda3std3__436_GLOBAL__N__f1618c28_4_k_cu_e8eb4a146ignoreE,@object
	.size		_ZN34_INTERNAL_f1618c28_4_k_cu_e8eb4a144cuda3std3__436_GLOBAL__N__f1618c28_4_k_cu_e8eb4a146ignoreE,(_ZN34_INTERNAL_f1618c28_4_k_cu_e8eb4a144cuda3std6ranges3__45__cpo4dataE - _ZN34_INTERNAL_f1618c28_4_k_cu_e8eb4a144cuda3std3__436_GLOBAL__N__f1618c28_4_k_cu_e8eb4a146ignoreE)
_ZN34_INTERNAL_f1618c28_4_k_cu_e8eb4a144cuda3std3__436_GLOBAL__N__f1618c28_4_k_cu_e8eb4a146ignoreE:
	.zero		1
	.type		_ZN34_INTERNAL_f1618c28_4_k_cu_e8eb4a144cuda3std6ranges3__45__cpo4dataE,@object
	.size		_ZN34_INTERNAL_f1618c28_4_k_cu_e8eb4a144cuda3std6ranges3__45__cpo4dataE,(_ZN34_INTERNAL_f1618c28_4_k_cu_e8eb4a146thrust24THRUST_300001_SM_1000_NS12placeholders2_1E - _ZN34_INTERNAL_f1618c28_4_k_cu_e8eb4a144cuda3std6ranges3__45__cpo4dataE)
_ZN34_INTERNAL_f1618c28_4_k_cu_e8eb4a144cuda3std6ranges3__45__cpo4dataE:
	.zero		1
	.type		_ZN34_INTERNAL_f1618c28_4_k_cu_e8eb4a146thrust24THRUST_300001_SM_1000_NS12placeholders2_1E,@object
	.size		_ZN34_INTERNAL_f1618c28_4_k_cu_e8eb4a146thrust24THRUST_300001_SM_1000_NS12placeholders2_1E,(_ZN34_INTERNAL_f1618c28_4_k_cu_e8eb4a144cuda3std3__45__cpo5beginE - _ZN34_INTERNAL_f1618c28_4_k_cu_e8eb4a146thrust24THRUST_300001_SM_1000_NS12placeholders2_1E)
_ZN34_INTERNAL_f1618c28_4_k_cu_e8eb4a146thrust24THRUST_300001_SM_1000_NS12placeholders2_1E:
	.zero		1
	.type		_ZN34_INTERNAL_f1618c28_4_k_cu_e8eb4a144cuda3std3__45__cpo5beginE,@object
	.size		_ZN34_INTERNAL_f1618c28_4_k_cu_e8eb4a144cuda3std3__45__cpo5beginE,(_ZN34_INTERNAL_f1618c28_4_k_cu_e8eb4a144cuda3std6ranges3__45__cpo5beginE - _ZN34_INTERNAL_f1618c28_4_k_cu_e8eb4a144cuda3std3__45__cpo5beginE)
_ZN34_INTERNAL_f1618c28_4_k_cu_e8eb4a144cuda3std3__45__cpo5beginE:
	.zero		1
	.type		_ZN34_INTERNAL_f1618c28_4_k_cu_e8eb4a144cuda3std6ranges3__45__cpo5beginE,@object
	.size		_ZN34_INTERNAL_f1618c28_4_k_cu_e8eb4a144cuda3std6ranges3__45__cpo5beginE,(_ZN34_INTERNAL_f1618c28_4_k_cu_e8eb4a146thrust24THRUST_300001_SM_1000_NS12placeholders2_5E - _ZN34_INTERNAL_f1618c28_4_k_cu_e8eb4a144cuda3std6ranges3__45__cpo5beginE)
_ZN34_INTERNAL_f1618c28_4_k_cu_e8eb4a144cuda3std6ranges3__45__cpo5beginE:
	.zero		1
	.type		_ZN34_INTERNAL_f1618c28_4_k_cu_e8eb4a146thrust24THRUST_300001_SM_1000_NS12placeholders2_5E,@object
	.size		_ZN34_INTERNAL_f1618c28_4_k_cu_e8eb4a146thrust24THRUST_300001_SM_1000_NS12placeholders2_5E,(_ZN34_INTERNAL_f1618c28_4_k_cu_e8eb4a144cuda3std3__45__cpo6rbeginE - _ZN34_INTERNAL_f1618c28_4_k_cu_e8eb4a146thrust24THRUST_300001_SM_1000_NS12placeholders2_5E)
_ZN34_INTERNAL_f1618c28_4_k_cu_e8eb4a146thrust24THRUST_300001_SM_1000_NS12placeholders2_5E:
	.zero		1
	.type		_ZN34_INTERNAL_f1618c28_4_k_cu_e8eb4a144cuda3std3__45__cpo6rbeginE,@object
	.size		_ZN34_INTERNAL_f1618c28_4_k_cu_e8eb4a144cuda3std3__45__cpo6rbeginE,(_ZN34_INTERNAL_f1618c28_4_k_cu_e8eb4a144cuda3std6ranges3__45__cpo7advanceE - _ZN34_INTERNAL_f1618c28_4_k_cu_e8eb4a144cuda3std3__45__cpo6rbeginE)
_ZN34_INTERNAL_f1618c28_4_k_cu_e8eb4a144cuda3std3__45__cpo6rbeginE:
	.zero		1
	.type		_ZN34_INTERNAL_f1618c28_4_k_cu_e8eb4a144cuda3std6ranges3__45__cpo7advanceE,@object
	.size		_ZN34_INTERNAL_f1618c28_4_k_cu_e8eb4a144cuda3std6ranges3__45__cpo7advanceE,(_ZN34_INTERNAL_f1618c28_4_k_cu_e8eb4a144cuda3std3__47nulloptE - _ZN34_INTERNAL_f1618c28_4_k_cu_e8eb4a144cuda3std6ranges3__45__cpo7advanceE)
_ZN34_INTERNAL_f1618c28_4_k_cu_e8eb4a144cuda3std6ranges3__45__cpo7advanceE:
	.zero		1
	.type		_ZN34_INTERNAL_f1618c28_4_k_cu_e8eb4a144cuda3std3__47nulloptE,@object
	.size		_ZN34_INTERNAL_f1618c28_4_k_cu_e8eb4a144cuda3std3__47nulloptE,(_ZN34_INTERNAL_f1618c28_4_k_cu_e8eb4a144cuda3std6ranges3__45__cpo8distanceE - _ZN34_INTERNAL_f1618c28_4_k_cu_e8eb4a144cuda3std3__47nulloptE)
_ZN34_INTERNAL_f1618c28_4_k_cu_e8eb4a144cuda3std3__47nulloptE:
	.zero		1
	.type		_ZN34_INTERNAL_f1618c28_4_k_cu_e8eb4a144cuda3std6ranges3__45__cpo8distanceE,@object
	.size		_ZN34_INTERNAL_f1618c28_4_k_cu_e8eb4a144cuda3std6ranges3__45__cpo8distanceE,(_ZN34_INTERNAL_f1618c28_4_k_cu_e8eb4a146thrust24THRUST_300001_SM_1000_NS12placeholders3_10E - _ZN34_INTERNAL_f1618c28_4_k_cu_e8eb4a144cuda3std6ranges3__45__cpo8distanceE)
_ZN34_INTERNAL_f1618c28_4_k_cu_e8eb4a144cuda3std6ranges3__45__cpo8distanceE:
	.zero		1
	.type		_ZN34_INTERNAL_f1618c28_4_k_cu_e8eb4a146thrust24THRUST_300001_SM_1000_NS12placeholders3_10E,@object
	.size		_ZN34_INTERNAL_f1618c28_4_k_cu_e8eb4a146thrust24THRUST_300001_SM_1000_NS12placeholders3_10E,(_ZN34_INTERNAL_f1618c28_4_k_cu_e8eb4a144cuda3std3__419piecewise_constructE - _ZN34_INTERNAL_f1618c28_4_k_cu_e8eb4a146thrust24THRUST_300001_SM_1000_NS12placeholders3_10E)
_ZN34_INTERNAL_f1618c28_4_k_cu_e8eb4a146thrust24THRUST_300001_SM_1000_NS12placeholders3_10E:
	.zero		1
	.type		_ZN34_INTERNAL_f1618c28_4_k_cu_e8eb4a144cuda3std3__419piecewise_constructE,@object
	.size		_ZN34_INTERNAL_f1618c28_4_k_cu_e8eb4a144cuda3std3__419piecewise_constructE,(_ZN34_INTERNAL_f1618c28_4_k_cu_e8eb4a144cuda3std6ranges3__45__cpo5cdataE - _ZN34_INTERNAL_f1618c28_4_k_cu_e8eb4a144cuda3std3__419piecewise_constructE)
_ZN34_INTERNAL_f1618c28_4_k_cu_e8eb4a144cuda3std3__419piecewise_constructE:
	.zero		1
	.type		_ZN34_INTERNAL_f1618c28_4_k_cu_e8eb4a144cuda3std6ranges3__45__cpo5cdataE,@object
	.size		_ZN34_INTERNAL_f1618c28_4_k_cu_e8eb4a144cuda3std6ranges3__45__cpo5cdataE,(_ZN34_INTERNAL_f1618c28_4_k_cu_e8eb4a146thrust24THRUST_300001_SM_1000_NS12placeholders2_2E - _ZN34_INTERNAL_f1618c28_4_k_cu_e8eb4a144cuda3std6ranges3__45__cpo5cdataE)
_ZN34_INTERNAL_f1618c28_4_k_cu_e8eb4a144cuda3std6ranges3__45__cpo5cdataE:
	.zero		1
	.type		_ZN34_INTERNAL_f1618c28_4_k_cu_e8eb4a146thrust24THRUST_300001_SM_1000_NS12placeholders2_2E,@object
	.size		_ZN34_INTERNAL_f1618c28_4_k_cu_e8eb4a146thrust24THRUST_300001_SM_1000_NS12placeholders2_2E,(_ZN34_INTERNAL_f1618c28_4_k_cu_e8eb4a144cuda3std3__45__cpo3endE - _ZN34_INTERNAL_f1618c28_4_k_cu_e8eb4a146thrust24THRUST_300001_SM_1000_NS12placeholders2_2E)
_ZN34_INTERNAL_f1618c28_4_k_cu_e8eb4a146thrust24THRUST_300001_SM_1000_NS12placeholders2_2E:
	.zero		1
	.type		_ZN34_INTERNAL_f1618c28_4_k_cu_e8eb4a144cuda3std3__45__cpo3endE,@object
	.size		_ZN34_INTERNAL_f1618c28_4_k_cu_e8eb4a144cuda3std3__45__cpo3endE,(_ZN34_INTERNAL_f1618c28_4_k_cu_e8eb4a144cuda3std6ranges3__45__cpo3endE - _ZN34_INTERNAL_f1618c28_4_k_cu_e8eb4a144cuda3std3__45__cpo3endE)
_ZN34_INTERNAL_f1618c28_4_k_cu_e8eb4a144cuda3std3__45__cpo3endE:
	.zero		1
	.type		_ZN34_INTERNAL_f1618c28_4_k_cu_e8eb4a144cuda3std6ranges3__45__cpo3endE,@object
	.size		_ZN34_INTERNAL_f1618c28_4_k_cu_e8eb4a144cuda3std6ranges3__45__cpo3endE,(_ZN34_INTERNAL_f1618c28_4_k_cu_e8eb4a146thrust24THRUST_300001_SM_1000_NS12placeholders2_6E - _ZN34_INTERNAL_f1618c28_4_k_cu_e8eb4a144cuda3std6ranges3__45__cpo3endE)
_ZN34_INTERNAL_f1618c28_4_k_cu_e8eb4a144cuda3std6ranges3__45__cpo3endE:
	.zero		1
	.type		_ZN34_INTERNAL_f1618c28_4_k_cu_e8eb4a146thrust24THRUST_300001_SM_1000_NS12placeholders2_6E,@object
	.size		_ZN34_INTERNAL_f1618c28_4_k_cu_e8eb4a146thrust24THRUST_300001_SM_1000_NS12placeholders2_6E,(_ZN34_INTERNAL_f1618c28_4_k_cu_e8eb4a144cuda3std3__45__cpo4rendE - _ZN34_INTERNAL_f1618c28_4_k_cu_e8eb4a146thrust24THRUST_300001_SM_1000_NS12placeholders2_6E)
_ZN34_INTERNAL_f1618c28_4_k_cu_e8eb4a146thrust24THRUST_300001_SM_1000_NS12placeholders2_6E:
	.zero		1
	.type		_ZN34_INTERNAL_f1618c28_4_k_cu_e8eb4a144cuda3std3__45__cpo4rendE,@object
	.size		_ZN34_INTERNAL_f1618c28_4_k_cu_e8eb4a144cuda3std3__45__cpo4rendE,(_ZN34_INTERNAL_f1618c28_4_k_cu_e8eb4a144cuda3std6ranges3__45__cpo9iter_swapE - _ZN34_INTERNAL_f1618c28_4_k_cu_e8eb4a144cuda3std3__45__cpo4rendE)
_ZN34_INTERNAL_f1618c28_4_k_cu_e8eb4a144cuda3std3__45__cpo4rendE:
	.zero		1
	.type		_ZN34_INTERNAL_f1618c28_4_k_cu_e8eb4a144cuda3std6ranges3__45__cpo9iter_swapE,@object
	.size		_ZN34_INTERNAL_f1618c28_4_k_cu_e8eb4a144cuda3std6ranges3__45__cpo9iter_swapE,(_ZN34_INTERNAL_f1618c28_4_k_cu_e8eb4a144cuda3std3__48unexpectE - _ZN34_INTERNAL_f1618c28_4_k_cu_e8eb4a144cuda3std6ranges3__45__cpo9iter_swapE)
_ZN34_INTERNAL_f1618c28_4_k_cu_e8eb4a144cuda3std6ranges3__45__cpo9iter_swapE:
	.zero		1
	.type		_ZN34_INTERNAL_f1618c28_4_k_cu_e8eb4a144cuda3std3__48unexpectE,@object
	.size		_ZN34_INTERNAL_f1618c28_4_k_cu_e8eb4a144cuda3std3__48unexpectE,(_ZN34_INTERNAL_f1618c28_4_k_cu_e8eb4a146thrust24THRUST_300001_SM_1000_NS8cuda_cub3parE - _ZN34_INTERNAL_f1618c28_4_k_cu_e8eb4a144cuda3std3__48unexpectE)
_ZN34_INTERNAL_f1618c28_4_k_cu_e8eb4a144cuda3std3__48unexpectE:
	.zero		1
	.type		_ZN34_INTERNAL_f1618c28_4_k_cu_e8eb4a146thrust24THRUST_300001_SM_1000_NS8cuda_cub3parE,@object
	.size		_ZN34_INTERNAL_f1618c28_4_k_cu_e8eb4a146thrust24THRUST_300001_SM_1000_NS8cuda_cub3parE,(_ZN34_INTERNAL_f1618c28_4_k_cu_e8eb4a146thrust24THRUST_300001_SM_1000_NS12placeholders2_4E - _ZN34_INTERNAL_f1618c28_4_k_cu_e8eb4a146thrust24THRUST_300001_SM_1000_NS8cuda_cub3parE)
_ZN34_INTERNAL_f1618c28_4_k_cu_e8eb4a146thrust24THRUST_300001_SM_1000_NS8cuda_cub3parE:
	.zero		1
	.type		_ZN34_INTERNAL_f1618c28_4_k_cu_e8eb4a146thrust24THRUST_300001_SM_1000_NS12placeholders2_4E,@object
	.size		_ZN34_INTERNAL_f1618c28_4_k_cu_e8eb4a146thrust24THRUST_300001_SM_1000_NS12placeholders2_4E,(_ZN34_INTERNAL_f1618c28_4_k_cu_e8eb4a144cuda3std3__45__cpo4cendE - _ZN34_INTERNAL_f1618c28_4_k_cu_e8eb4a146thrust24THRUST_300001_SM_1000_NS12placeholders2_4E)
_ZN34_INTERNAL_f1618c28_4_k_cu_e8eb4a146thrust24THRUST_300001_SM_1000_NS12placeholders2_4E:
	.zero		1
	.type		_ZN34_INTERNAL_f1618c28_4_k_cu_e8eb4a144cuda3std3__45__cpo4cendE,@object
	.size		_ZN34_INTERNAL_f1618c28_4_k_cu_e8eb4a144cuda3std3__45__cpo4cendE,(_ZN34_INTERNAL_f1618c28_4_k_cu_e8eb4a144cuda3std6ranges3__45__cpo4cendE - _ZN34_INTERNAL_f1618c28_4_k_cu_e8eb4a144cuda3std3__45__cpo4cendE)
_ZN34_INTERNAL_f1618c28_4_k_cu_e8eb4a144cuda3std3__45__cpo4cendE:
	.zero		1
	.type		_ZN34_INTERNAL_f1618c28_4_k_cu_e8eb4a144cuda3std6ranges3__45__cpo4cendE,@object
	.size		_ZN34_INTERNAL_f1618c28_4_k_cu_e8eb4a144cuda3std6ranges3__45__cpo4cendE,(_ZN34_INTERNAL_f1618c28_4_k_cu_e8eb4a144cuda3std3__420unreachable_sentinelE - _ZN34_INTERNAL_f1618c28_4_k_cu_e8eb4a144cuda3std6ranges3__45__cpo4cendE)
_ZN34_INTERNAL_f1618c28_4_k_cu_e8eb4a144cuda3std6ranges3__45__cpo4cendE:
	.zero		1
	.type		_ZN34_INTERNAL_f1618c28_4_k_cu_e8eb4a144cuda3std3__420unreachable_sentinelE,@object
	.size		_ZN34_INTERNAL_f1618c28_4_k_cu_e8eb4a144cuda3std3__420unreachable_sentinelE,(_ZN34_INTERNAL_f1618c28_4_k_cu_e8eb4a144cuda3std6ranges3__45__cpo5ssizeE - _ZN34_INTERNAL_f1618c28_4_k_cu_e8eb4a144cuda3std3__420unreachable_sentinelE)
_ZN34_INTERNAL_f1618c28_4_k_cu_e8eb4a144cuda3std3__420unreachable_sentinelE:
	.zero		1
	.type		_ZN34_INTERNAL_f1618c28_4_k_cu_e8eb4a144cuda3std6ranges3__45__cpo5ssizeE,@object
	.size		_ZN34_INTERNAL_f1618c28_4_k_cu_e8eb4a144cuda3std6ranges3__45__cpo5ssizeE,(_ZN34_INTERNAL_f1618c28_4_k_cu_e8eb4a146thrust24THRUST_300001_SM_1000_NS12placeholders2_8E - _ZN34_INTERNAL_f1618c28_4_k_cu_e8eb4a144cuda3std6ranges3__45__cpo5ssizeE)
_ZN34_INTERNAL_f1618c28_4_k_cu_e8eb4a144cuda3std6ranges3__45__cpo5ssizeE:
	.zero		1
	.type		_ZN34_INTERNAL_f1618c28_4_k_cu_e8eb4a146thrust24THRUST_300001_SM_1000_NS12placeholders2_8E,@object
	.size		_ZN34_INTERNAL_f1618c28_4_k_cu_e8eb4a146thrust24THRUST_300001_SM_1000_NS12placeholders2_8E,(_ZN34_INTERNAL_f1618c28_4_k_cu_e8eb4a144cuda3std3__45__cpo5crendE - _ZN34_INTERNAL_f1618c28_4_k_cu_e8eb4a146thrust24THRUST_300001_SM_1000_NS12placeholders2_8E)
_ZN34_INTERNAL_f1618c28_4_k_cu_e8eb4a146thrust24THRUST_300001_SM_1000_NS12placeholders2_8E:
	.zero		1
	.type		_ZN34_INTERNAL_f1618c28_4_k_cu_e8eb4a144cuda3std3__45__cpo5crendE,@object
	.size		_ZN34_INTERNAL_f1618c28_4_k_cu_e8eb4a144cuda3std3__45__cpo5crendE,(_ZN34_INTERNAL_f1618c28_4_k_cu_e8eb4a144cuda3std6ranges3__45__cpo4prevE - _ZN34_INTERNAL_f1618c28_4_k_cu_e8eb4a144cuda3std3__45__cpo5crendE)
_ZN34_INTERNAL_f1618c28_4_k_cu_e8eb4a144cuda3std3__45__cpo5crendE:
	.zero		1
	.type		_ZN34_INTERNAL_f1618c28_4_k_cu_e8eb4a144cuda3std6ranges3__45__cpo4prevE,@object
	.size		_ZN34_INTERNAL_f1618c28_4_k_cu_e8eb4a144cuda3std6ranges3__45__cpo4prevE,(_ZN34_INTERNAL_f1618c28_4_k_cu_e8eb4a144cuda3std6ranges3__45__cpo9iter_moveE - _ZN34_INTERNAL_f1618c28_4_k_cu_e8eb4a144cuda3std6ranges3__45__cpo4prevE)
_ZN34_INTERNAL_f1618c28_4_k_cu_e8eb4a144cuda3std6ranges3__45__cpo4prevE:
	.zero		1
	.type		_ZN34_INTERNAL_f1618c28_4_k_cu_e8eb4a144cuda3std6ranges3__45__cpo9iter_moveE,@object
	.size		_ZN34_INTERNAL_f1618c28_4_k_cu_e8eb4a144cuda3std6ranges3__45__cpo9iter_moveE,(_ZN34_INTERNAL_f1618c28_4_k_cu_e8eb4a146thrust24THRUST_300001_SM_1000_NS6system6detail10sequential3seqE - _ZN34_INTERNAL_f1618c28_4_k_cu_e8eb4a144cuda3std6ranges3__45__cpo9iter_moveE)
_ZN34_INTERNAL_f1618c28_4_k_cu_e8eb4a144cuda3std6ranges3__45__cpo9iter_moveE:
	.zero		1
	.type		_ZN34_INTERNAL_f1618c28_4_k_cu_e8eb4a146thrust24THRUST_300001_SM_1000_NS6system6detail10sequential3seqE,@object
	.size		_ZN34_INTERNAL_f1618c28_4_k_cu_e8eb4a146thrust24THRUST_300001_SM_1000_NS6system6detail10sequential3seqE,(.L_31 - _ZN34_INTERNAL_f1618c28_4_k_cu_e8eb4a146thrust24THRUST_300001_SM_1000_NS6system6detail10sequential3seqE)
_ZN34_INTERNAL_f1618c28_4_k_cu_e8eb4a146thrust24THRUST_300001_SM_1000_NS6system6detail10sequential3seqE:
	.zero		1
.L_31:


//--------------------- .nv.constant0._ZN3cub18CUB_300001_SM_10006detail8for_each13static_kernelINS2_12policy_hub_t12policy_500_tEmN6thrust24THRUST_300001_SM_1000_NS8cuda_cub20__uninitialized_fill7functorINS7_10device_ptrIfEEfEEEEvT0_T1_ --------------------------
	.section	.nv.constant0._ZN3cub18CUB_300001_SM_10006detail8for_each13static_kernelINS2_12policy_hub_t12policy_500_tEmN6thrust24THRUST_300001_SM_1000_NS8cuda_cub20__uninitialized_fill7functorINS7_10device_ptrIfEEfEEEEvT0_T1_,"a",@progbits
	.sectionflags	@""
	.align	4
.nv.constant0._ZN3cub18CUB_300001_SM_10006detail8for_each13static_kernelINS2_12policy_hub_t12policy_500_tEmN6thrust24THRUST_300001_SM_1000_NS8cuda_cub20__uninitialized_fill7functorINS7_10device_ptrIfEEfEEEEvT0_T1_:
	.zero		920


//--------------------- .nv.constant0._ZN3cub18CUB_300001_SM_10006detail11EmptyKernelIvEEvv --------------------------
	.section	.nv.constant0._ZN3cub18CUB_300001_SM_10006detail11EmptyKernelIvEEvv,"a",@progbits
	.sectionflags	@""
	.align	4
.nv.constant0._ZN3cub18CUB_300001_SM_10006detail11EmptyKernelIvEEvv:
	.zero		896


//--------------------- .nv.constant0._Z11matrix_multPf4dim3S_S0_S_S0_ --------------------------
	.section	.nv.constant0._Z11matrix_multPf4dim3S_S0_S_S0_,"a",@progbits
	.sectionflags	@""
	.align	4
.nv.constant0._Z11matrix_multPf4dim3S_S0_S_S0_:
	.zero		964


//--------------------- SYMBOLS --------------------------

	.type		.nv.reservedSmem.offset0,@object
	.size		.nv.reservedSmem.offset0,0x4
